//
// Generated by NVIDIA NVVM Compiler
//
// Compiler Build ID: CL-36424714
// Cuda compilation tools, release 13.0, V13.0.88
// Based on NVVM 20.0.0
//

.version 9.0
.target sm_100
.address_size 64

	// .globl	_ZN3cub18CUB_300001_SM_10006detail11EmptyKernelIvEEvv
.global .align 1 .b8 _ZN34_INTERNAL_26f8adc6_4_k_cu_2cf8e89a4cuda3std3__45__cpo5beginE[1];
.global .align 1 .b8 _ZN34_INTERNAL_26f8adc6_4_k_cu_2cf8e89a4cuda3std3__45__cpo3endE[1];
.global .align 1 .b8 _ZN34_INTERNAL_26f8adc6_4_k_cu_2cf8e89a4cuda3std3__45__cpo6cbeginE[1];
.global .align 1 .b8 _ZN34_INTERNAL_26f8adc6_4_k_cu_2cf8e89a4cuda3std3__45__cpo4cendE[1];
.global .align 1 .b8 _ZN34_INTERNAL_26f8adc6_4_k_cu_2cf8e89a4cuda3std3__45__cpo6rbeginE[1];
.global .align 1 .b8 _ZN34_INTERNAL_26f8adc6_4_k_cu_2cf8e89a4cuda3std3__45__cpo4rendE[1];
.global .align 1 .b8 _ZN34_INTERNAL_26f8adc6_4_k_cu_2cf8e89a4cuda3std3__45__cpo7crbeginE[1];
.global .align 1 .b8 _ZN34_INTERNAL_26f8adc6_4_k_cu_2cf8e89a4cuda3std3__45__cpo5crendE[1];
.global .align 1 .b8 _ZN34_INTERNAL_26f8adc6_4_k_cu_2cf8e89a4cuda3std3__436_GLOBAL__N__26f8adc6_4_k_cu_2cf8e89a6ignoreE[1];
.global .align 1 .b8 _ZN34_INTERNAL_26f8adc6_4_k_cu_2cf8e89a4cuda3std3__419piecewise_constructE[1];
.global .align 1 .b8 _ZN34_INTERNAL_26f8adc6_4_k_cu_2cf8e89a4cuda3std3__48in_placeE[1];
.global .align 1 .b8 _ZN34_INTERNAL_26f8adc6_4_k_cu_2cf8e89a4cuda3std3__420unreachable_sentinelE[1];
.global .align 1 .b8 _ZN34_INTERNAL_26f8adc6_4_k_cu_2cf8e89a4cuda3std3__47nulloptE[1];
.global .align 1 .b8 _ZN34_INTERNAL_26f8adc6_4_k_cu_2cf8e89a4cuda3std3__48unexpectE[1];
.global .align 1 .b8 _ZN34_INTERNAL_26f8adc6_4_k_cu_2cf8e89a4cuda3std6ranges3__45__cpo4swapE[1];
.global .align 1 .b8 _ZN34_INTERNAL_26f8adc6_4_k_cu_2cf8e89a4cuda3std6ranges3__45__cpo9iter_moveE[1];
.global .align 1 .b8 _ZN34_INTERNAL_26f8adc6_4_k_cu_2cf8e89a4cuda3std6ranges3__45__cpo5beginE[1];
.global .align 1 .b8 _ZN34_INTERNAL_26f8adc6_4_k_cu_2cf8e89a4cuda3std6ranges3__45__cpo3endE[1];
.global .align 1 .b8 _ZN34_INTERNAL_26f8adc6_4_k_cu_2cf8e89a4cuda3std6ranges3__45__cpo6cbeginE[1];
.global .align 1 .b8 _ZN34_INTERNAL_26f8adc6_4_k_cu_2cf8e89a4cuda3std6ranges3__45__cpo4cendE[1];
.global .align 1 .b8 _ZN34_INTERNAL_26f8adc6_4_k_cu_2cf8e89a4cuda3std6ranges3__45__cpo7advanceE[1];
.global .align 1 .b8 _ZN34_INTERNAL_26f8adc6_4_k_cu_2cf8e89a4cuda3std6ranges3__45__cpo9iter_swapE[1];
.global .align 1 .b8 _ZN34_INTERNAL_26f8adc6_4_k_cu_2cf8e89a4cuda3std6ranges3__45__cpo4nextE[1];
.global .align 1 .b8 _ZN34_INTERNAL_26f8adc6_4_k_cu_2cf8e89a4cuda3std6ranges3__45__cpo4prevE[1];
.global .align 1 .b8 _ZN34_INTERNAL_26f8adc6_4_k_cu_2cf8e89a4cuda3std6ranges3__45__cpo4dataE[1];
.global .align 1 .b8 _ZN34_INTERNAL_26f8adc6_4_k_cu_2cf8e89a4cuda3std6ranges3__45__cpo5cdataE[1];
.global .align 1 .b8 _ZN34_INTERNAL_26f8adc6_4_k_cu_2cf8e89a4cuda3std6ranges3__45__cpo4sizeE[1];
.global .align 1 .b8 _ZN34_INTERNAL_26f8adc6_4_k_cu_2cf8e89a4cuda3std6ranges3__45__cpo5ssizeE[1];
.global .align 1 .b8 _ZN34_INTERNAL_26f8adc6_4_k_cu_2cf8e89a4cuda3std6ranges3__45__cpo8distanceE[1];
.global .align 1 .b8 _ZN34_INTERNAL_26f8adc6_4_k_cu_2cf8e89a6thrust24THRUST_300001_SM_1000_NS8cuda_cub3parE[1];
.global .align 1 .b8 _ZN34_INTERNAL_26f8adc6_4_k_cu_2cf8e89a6thrust24THRUST_300001_SM_1000_NS8cuda_cub10par_nosyncE[1];
.global .align 1 .b8 _ZN34_INTERNAL_26f8adc6_4_k_cu_2cf8e89a6thrust24THRUST_300001_SM_1000_NS6system6detail10sequential3seqE[1];
.global .align 1 .b8 _ZN34_INTERNAL_26f8adc6_4_k_cu_2cf8e89a6thrust24THRUST_300001_SM_1000_NS12placeholders2_1E[1];
.global .align 1 .b8 _ZN34_INTERNAL_26f8adc6_4_k_cu_2cf8e89a6thrust24THRUST_300001_SM_1000_NS12placeholders2_2E[1];
.global .align 1 .b8 _ZN34_INTERNAL_26f8adc6_4_k_cu_2cf8e89a6thrust24THRUST_300001_SM_1000_NS12placeholders2_3E[1];
.global .align 1 .b8 _ZN34_INTERNAL_26f8adc6_4_k_cu_2cf8e89a6thrust24THRUST_300001_SM_1000_NS12placeholders2_4E[1];
.global .align 1 .b8 _ZN34_INTERNAL_26f8adc6_4_k_cu_2cf8e89a6thrust24THRUST_300001_SM_1000_NS12placeholders2_5E[1];
.global .align 1 .b8 _ZN34_INTERNAL_26f8adc6_4_k_cu_2cf8e89a6thrust24THRUST_300001_SM_1000_NS12placeholders2_6E[1];
.global .align 1 .b8 _ZN34_INTERNAL_26f8adc6_4_k_cu_2cf8e89a6thrust24THRUST_300001_SM_1000_NS12placeholders2_7E[1];
.global .align 1 .b8 _ZN34_INTERNAL_26f8adc6_4_k_cu_2cf8e89a6thrust24THRUST_300001_SM_1000_NS12placeholders2_8E[1];
.global .align 1 .b8 _ZN34_INTERNAL_26f8adc6_4_k_cu_2cf8e89a6thrust24THRUST_300001_SM_1000_NS12placeholders2_9E[1];
.global .align 1 .b8 _ZN34_INTERNAL_26f8adc6_4_k_cu_2cf8e89a6thrust24THRUST_300001_SM_1000_NS12placeholders3_10E[1];
.global .align 1 .b8 _ZN34_INTERNAL_26f8adc6_4_k_cu_2cf8e89a6thrust24THRUST_300001_SM_1000_NS3seqE[1];

.visible .entry _ZN3cub18CUB_300001_SM_10006detail11EmptyKernelIvEEvv()
{


	ret;

}
	// .globl	_ZN3cub18CUB_300001_SM_10006detail8for_each13static_kernelINS2_12policy_hub_t12policy_500_tEmN6thrust24THRUST_300001_SM_1000_NS8cuda_cub20__uninitialized_fill7functorINS7_10device_ptrIfEEfEEEEvT0_T1_
.visible .entry _ZN3cub18CUB_300001_SM_10006detail8for_each13static_kernelINS2_12policy_hub_t12policy_500_tEmN6thrust24THRUST_300001_SM_1000_NS8cuda_cub20__uninitialized_fill7functorINS7_10device_ptrIfEEfEEEEvT0_T1_(
	.param .u64 _ZN3cub18CUB_300001_SM_10006detail8for_each13static_kernelINS2_12policy_hub_t12policy_500_tEmN6thrust24THRUST_300001_SM_1000_NS8cuda_cub20__uninitialized_fill7functorINS7_10device_ptrIfEEfEEEEvT0_T1__param_0,
	.param .align 8 .b8 _ZN3cub18CUB_300001_SM_10006detail8for_each13static_kernelINS2_12policy_hub_t12policy_500_tEmN6thrust24THRUST_300001_SM_1000_NS8cuda_cub20__uninitialized_fill7functorINS7_10device_ptrIfEEfEEEEvT0_T1__param_1[16]
)
.maxntid 256
{
	.reg .pred 	%p<4>;
	.reg .b16 	%rs<5>;
	.reg .b32 	%r<10>;
	.reg .b32 	%f<3>;
	.reg .b64 	%rd<16>;

	ld.param.f32 	%f2, [_ZN3cub18CUB_300001_SM_10006detail8for_each13static_kernelINS2_12policy_hub_t12policy_500_tEmN6thrust24THRUST_300001_SM_1000_NS8cuda_cub20__uninitialized_fill7functorINS7_10device_ptrIfEEfEEEEvT0_T1__param_1+8];
	ld.param.u64 	%rd4, [_ZN3cub18CUB_300001_SM_10006detail8for_each13static_kernelINS2_12policy_hub_t12policy_500_tEmN6thrust24THRUST_300001_SM_1000_NS8cuda_cub20__uninitialized_fill7functorINS7_10device_ptrIfEEfEEEEvT0_T1__param_1];
	ld.param.u64 	%rd5, [_ZN3cub18CUB_300001_SM_10006detail8for_each13static_kernelINS2_12policy_hub_t12policy_500_tEmN6thrust24THRUST_300001_SM_1000_NS8cuda_cub20__uninitialized_fill7functorINS7_10device_ptrIfEEfEEEEvT0_T1__param_0];
	mov.u32 	%r7, %ctaid.x;
	mul.wide.u32 	%rd1, %r7, 512;
	sub.s64 	%rd2, %rd5, %rd1;
	setp.lt.u64 	%p1, %rd2, 512;
	@%p1 bra 	$L__BB1_2;
	mov.u32 	%r9, %tid.x;
	cvta.to.global.u64 	%rd11, %rd4;
	cvt.u64.u32 	%rd12, %r9;
	add.s64 	%rd13, %rd1, %rd12;
	shl.b64 	%rd14, %rd13, 2;
	add.s64 	%rd15, %rd11, %rd14;
	st.global.f32 	[%rd15], %f2;
	st.global.f32 	[%rd15+1024], %f2;
	bra.uni 	$L__BB1_6;
$L__BB1_2:
	cvta.to.global.u64 	%rd6, %rd4;
	mov.u32 	%r1, %tid.x;
	cvt.u64.u32 	%rd7, %r1;
	setp.le.u64 	%p2, %rd2, %rd7;
	add.s64 	%rd8, %rd1, %rd7;
	shl.b64 	%rd9, %rd8, 2;
	add.s64 	%rd3, %rd6, %rd9;
	@%p2 bra 	$L__BB1_4;
	st.global.f32 	[%rd3], %f2;
$L__BB1_4:
	add.s32 	%r8, %r1, 256;
	cvt.u64.u32 	%rd10, %r8;
	setp.le.u64 	%p3, %rd2, %rd10;
	@%p3 bra 	$L__BB1_6;
	st.global.f32 	[%rd3+1024], %f2;
$L__BB1_6:
	ret;

}
	// .globl	_ZN3cub18CUB_300001_SM_10006detail8for_each13static_kernelINS2_12policy_hub_t12policy_500_tElN6thrust24THRUST_300001_SM_1000_NS8cuda_cub20__uninitialized_copy7functorINS7_6detail15normal_iteratorINS7_10device_ptrIfEEEENS7_7pointerIfNS8_3tagENS7_11use_defaultESI_EEEEEEvT0_T1_
.visible .entry _ZN3cub18CUB_300001_SM_10006detail8for_each13static_kernelINS2_12policy_hub_t12policy_500_tElN6thrust24THRUST_300001_SM_1000_NS8cuda_cub20__uninitialized_copy7functorINS7_6detail15normal_iteratorINS7_10device_ptrIfEEEENS7_7pointerIfNS8_3tagENS7_11use_defaultESI_EEEEEEvT0_T1_(
	.param .u64 _ZN3cub18CUB_300001_SM_10006detail8for_each13static_kernelINS2_12policy_hub_t12policy_500_tElN6thrust24THRUST_300001_SM_1000_NS8cuda_cub20__uninitialized_copy7functorINS7_6detail15normal_iteratorINS7_10device_ptrIfEEEENS7_7pointerIfNS8_3tagENS7_11use_defaultESI_EEEEEEvT0_T1__param_0,
	.param .align 8 .b8 _ZN3cub18CUB_300001_SM_10006detail8for_each13static_kernelINS2_12policy_hub_t12policy_500_tElN6thrust24THRUST_300001_SM_1000_NS8cuda_cub20__uninitialized_copy7functorINS7_6detail15normal_iteratorINS7_10device_ptrIfEEEENS7_7pointerIfNS8_3tagENS7_11use_defaultESI_EEEEEEvT0_T1__param_1[16]
)
.maxntid 256
{
	.reg .pred 	%p<4>;
	.reg .b32 	%r<6>;
	.reg .b32 	%f<5>;
	.reg .b64 	%rd<26>;

	ld.param.u64 	%rd8, [_ZN3cub18CUB_300001_SM_10006detail8for_each13static_kernelINS2_12policy_hub_t12policy_500_tElN6thrust24THRUST_300001_SM_1000_NS8cuda_cub20__uninitialized_copy7functorINS7_6detail15normal_iteratorINS7_10device_ptrIfEEEENS7_7pointerIfNS8_3tagENS7_11use_defaultESI_EEEEEEvT0_T1__param_1+8];
	ld.param.u64 	%rd7, [_ZN3cub18CUB_300001_SM_10006detail8for_each13static_kernelINS2_12policy_hub_t12policy_500_tElN6thrust24THRUST_300001_SM_1000_NS8cuda_cub20__uninitialized_copy7functorINS7_6detail15normal_iteratorINS7_10device_ptrIfEEEENS7_7pointerIfNS8_3tagENS7_11use_defaultESI_EEEEEEvT0_T1__param_1];
	ld.param.u64 	%rd9, [_ZN3cub18CUB_300001_SM_10006detail8for_each13static_kernelINS2_12policy_hub_t12policy_500_tElN6thrust24THRUST_300001_SM_1000_NS8cuda_cub20__uninitialized_copy7functorINS7_6detail15normal_iteratorINS7_10device_ptrIfEEEENS7_7pointerIfNS8_3tagENS7_11use_defaultESI_EEEEEEvT0_T1__param_0];
	mov.u32 	%r1, %ctaid.x;
	mul.wide.u32 	%rd1, %r1, 512;
	sub.s64 	%rd2, %rd9, %rd1;
	setp.lt.s64 	%p1, %rd2, 512;
	@%p1 bra 	$L__BB2_2;
	mov.u32 	%r5, %tid.x;
	cvta.to.global.u64 	%rd19, %rd8;
	cvta.to.global.u64 	%rd20, %rd7;
	cvt.u64.u32 	%rd21, %r5;
	add.s64 	%rd22, %rd1, %rd21;
	shl.b64 	%rd23, %rd22, 2;
	add.s64 	%rd24, %rd20, %rd23;
	add.s64 	%rd25, %rd19, %rd23;
	ld.global.f32 	%f3, [%rd24];
	st.global.f32 	[%rd25], %f3;
	ld.global.f32 	%f4, [%rd24+1024];
	st.global.f32 	[%rd25+1024], %f4;
	bra.uni 	$L__BB2_6;
$L__BB2_2:
	cvta.to.global.u64 	%rd3, %rd7;
	cvta.to.global.u64 	%rd4, %rd8;
	mov.u32 	%r2, %tid.x;
	cvt.s64.s32 	%rd5, %rd2;
	cvt.u64.u32 	%rd6, %r2;
	setp.le.s64 	%p2, %rd5, %rd6;
	@%p2 bra 	$L__BB2_4;
	add.s64 	%rd10, %rd1, %rd6;
	shl.b64 	%rd11, %rd10, 2;
	add.s64 	%rd12, %rd3, %rd11;
	add.s64 	%rd13, %rd4, %rd11;
	ld.global.f32 	%f1, [%rd12];
	st.global.f32 	[%rd13], %f1;
$L__BB2_4:
	cvt.u32.u64 	%r3, %rd6;
	add.s32 	%r4, %r3, 256;
	cvt.u64.u32 	%rd14, %r4;
	setp.le.s64 	%p3, %rd5, %rd14;
	@%p3 bra 	$L__BB2_6;
	add.s64 	%rd15, %rd1, %rd6;
	shl.b64 	%rd16, %rd15, 2;
	add.s64 	%rd17, %rd3, %rd16;
	add.s64 	%rd18, %rd4, %rd16;
	ld.global.f32 	%f2, [%rd17+1024];
	st.global.f32 	[%rd18+1024], %f2;
$L__BB2_6:
	ret;

}
	// .globl	_ZN3cub18CUB_300001_SM_10006detail8for_each13static_kernelINS2_12policy_hub_t12policy_500_tElN6thrust24THRUST_300001_SM_1000_NS8cuda_cub6__fill7functorINS7_6detail15normal_iteratorINS7_10device_ptrIfEEEEfEEEEvT0_T1_
.visible .entry _ZN3cub18CUB_300001_SM_10006detail8for_each13static_kernelINS2_12policy_hub_t12policy_500_tElN6thrust24THRUST_300001_SM_1000_NS8cuda_cub6__fill7functorINS7_6detail15normal_iteratorINS7_10device_ptrIfEEEEfEEEEvT0_T1_(
	.param .u64 _ZN3cub18CUB_300001_SM_10006detail8for_each13static_kernelINS2_12policy_hub_t12policy_500_tElN6thrust24THRUST_300001_SM_1000_NS8cuda_cub6__fill7functorINS7_6detail15normal_iteratorINS7_10device_ptrIfEEEEfEEEEvT0_T1__param_0,
	.param .align 8 .b8 _ZN3cub18CUB_300001_SM_10006detail8for_each13static_kernelINS2_12policy_hub_t12policy_500_tElN6thrust24THRUST_300001_SM_1000_NS8cuda_cub6__fill7functorINS7_6detail15normal_iteratorINS7_10device_ptrIfEEEEfEEEEvT0_T1__param_1[16]
)
.maxntid 256
{
	.reg .pred 	%p<4>;
	.reg .b16 	%rs<5>;
	.reg .b32 	%r<10>;
	.reg .b32 	%f<3>;
	.reg .b64 	%rd<17>;

	ld.param.f32 	%f2, [_ZN3cub18CUB_300001_SM_10006detail8for_each13static_kernelINS2_12policy_hub_t12policy_500_tElN6thrust24THRUST_300001_SM_1000_NS8cuda_cub6__fill7functorINS7_6detail15normal_iteratorINS7_10device_ptrIfEEEEfEEEEvT0_T1__param_1+8];
	ld.param.u64 	%rd5, [_ZN3cub18CUB_300001_SM_10006detail8for_each13static_kernelINS2_12policy_hub_t12policy_500_tElN6thrust24THRUST_300001_SM_1000_NS8cuda_cub6__fill7functorINS7_6detail15normal_iteratorINS7_10device_ptrIfEEEEfEEEEvT0_T1__param_1];
	ld.param.u64 	%rd6, [_ZN3cub18CUB_300001_SM_10006detail8for_each13static_kernelINS2_12policy_hub_t12policy_500_tElN6thrust24THRUST_300001_SM_1000_NS8cuda_cub6__fill7functorINS7_6detail15normal_iteratorINS7_10device_ptrIfEEEEfEEEEvT0_T1__param_0];
	mov.u32 	%r7, %ctaid.x;
	mul.wide.u32 	%rd1, %r7, 512;
	sub.s64 	%rd2, %rd6, %rd1;
	setp.lt.s64 	%p1, %rd2, 512;
	@%p1 bra 	$L__BB3_2;
	mov.u32 	%r9, %tid.x;
	cvta.to.global.u64 	%rd12, %rd5;
	cvt.u64.u32 	%rd13, %r9;
	add.s64 	%rd14, %rd1, %rd13;
	shl.b64 	%rd15, %rd14, 2;
	add.s64 	%rd16, %rd12, %rd15;
	st.global.f32 	[%rd16], %f2;
	st.global.f32 	[%rd16+1024], %f2;
	bra.uni 	$L__BB3_6;
$L__BB3_2:
	cvta.to.global.u64 	%rd7, %rd5;
	mov.u32 	%r1, %tid.x;
	cvt.s64.s32 	%rd3, %rd2;
	cvt.u64.u32 	%rd8, %r1;
	setp.le.s64 	%p2, %rd3, %rd8;
	add.s64 	%rd9, %rd1, %rd8;
	shl.b64 	%rd10, %rd9, 2;
	add.s64 	%rd4, %rd7, %rd10;
	@%p2 bra 	$L__BB3_4;
	st.global.f32 	[%rd4], %f2;
$L__BB3_4:
	add.s32 	%r8, %r1, 256;
	cvt.u64.u32 	%rd11, %r8;
	setp.le.s64 	%p3, %rd3, %rd11;
	@%p3 bra 	$L__BB3_6;
	st.global.f32 	[%rd4+1024], %f2;
$L__BB3_6:
	ret;

}
	// .globl	_ZN3cub18CUB_300001_SM_10006detail9transform16transform_kernelINS2_10policy_hubILb1EN4cuda3std3__45tupleIJN6thrust24THRUST_300001_SM_1000_NS6detail15normal_iteratorINSA_10device_ptrIfEEEESF_EEEE10policy1000Ei8finddiffSF_JPfSK_EEEvT0_iT1_T2_DpNS2_10kernel_argIT3_EE
.visible .entry _ZN3cub18CUB_300001_SM_10006detail9transform16transform_kernelINS2_10policy_hubILb1EN4cuda3std3__45tupleIJN6thrust24THRUST_300001_SM_1000_NS6detail15normal_iteratorINSA_10device_ptrIfEEEESF_EEEE10policy1000Ei8finddiffSF_JPfSK_EEEvT0_iT1_T2_DpNS2_10kernel_argIT3_EE(
	.param .u32 _ZN3cub18CUB_300001_SM_10006detail9transform16transform_kernelINS2_10policy_hubILb1EN4cuda3std3__45tupleIJN6thrust24THRUST_300001_SM_1000_NS6detail15normal_iteratorINSA_10device_ptrIfEEEESF_EEEE10policy1000Ei8finddiffSF_JPfSK_EEEvT0_iT1_T2_DpNS2_10kernel_argIT3_EE_param_0,
	.param .u32 _ZN3cub18CUB_300001_SM_10006detail9transform16transform_kernelINS2_10policy_hubILb1EN4cuda3std3__45tupleIJN6thrust24THRUST_300001_SM_1000_NS6detail15normal_iteratorINSA_10device_ptrIfEEEESF_EEEE10policy1000Ei8finddiffSF_JPfSK_EEEvT0_iT1_T2_DpNS2_10kernel_argIT3_EE_param_1,
	.param .align 1 .b8 _ZN3cub18CUB_300001_SM_10006detail9transform16transform_kernelINS2_10policy_hubILb1EN4cuda3std3__45tupleIJN6thrust24THRUST_300001_SM_1000_NS6detail15normal_iteratorINSA_10device_ptrIfEEEESF_EEEE10policy1000Ei8finddiffSF_JPfSK_EEEvT0_iT1_T2_DpNS2_10kernel_argIT3_EE_param_2[1],
	.param .align 8 .b8 _ZN3cub18CUB_300001_SM_10006detail9transform16transform_kernelINS2_10policy_hubILb1EN4cuda3std3__45tupleIJN6thrust24THRUST_300001_SM_1000_NS6detail15normal_iteratorINSA_10device_ptrIfEEEESF_EEEE10policy1000Ei8finddiffSF_JPfSK_EEEvT0_iT1_T2_DpNS2_10kernel_argIT3_EE_param_3[8],
	.param .align 8 .b8 _ZN3cub18CUB_300001_SM_10006detail9transform16transform_kernelINS2_10policy_hubILb1EN4cuda3std3__45tupleIJN6thrust24THRUST_300001_SM_1000_NS6detail15normal_iteratorINSA_10device_ptrIfEEEESF_EEEE10policy1000Ei8finddiffSF_JPfSK_EEEvT0_iT1_T2_DpNS2_10kernel_argIT3_EE_param_4[16],
	.param .align 8 .b8 _ZN3cub18CUB_300001_SM_10006detail9transform16transform_kernelINS2_10policy_hubILb1EN4cuda3std3__45tupleIJN6thrust24THRUST_300001_SM_1000_NS6detail15normal_iteratorINSA_10device_ptrIfEEEESF_EEEE10policy1000Ei8finddiffSF_JPfSK_EEEvT0_iT1_T2_DpNS2_10kernel_argIT3_EE_param_5[16]
)
.maxntid 128
{
	.reg .pred 	%p<38>;
	.reg .b32 	%r<81>;
	.reg .b32 	%f<121>;
	.reg .b64 	%rd<97>;

	ld.param.u32 	%r45, [_ZN3cub18CUB_300001_SM_10006detail9transform16transform_kernelINS2_10policy_hubILb1EN4cuda3std3__45tupleIJN6thrust24THRUST_300001_SM_1000_NS6detail15normal_iteratorINSA_10device_ptrIfEEEESF_EEEE10policy1000Ei8finddiffSF_JPfSK_EEEvT0_iT1_T2_DpNS2_10kernel_argIT3_EE_param_0];
	ld.param.u64 	%rd27, [_ZN3cub18CUB_300001_SM_10006detail9transform16transform_kernelINS2_10policy_hubILb1EN4cuda3std3__45tupleIJN6thrust24THRUST_300001_SM_1000_NS6detail15normal_iteratorINSA_10device_ptrIfEEEESF_EEEE10policy1000Ei8finddiffSF_JPfSK_EEEvT0_iT1_T2_DpNS2_10kernel_argIT3_EE_param_5];
	ld.param.u64 	%rd25, [_ZN3cub18CUB_300001_SM_10006detail9transform16transform_kernelINS2_10policy_hubILb1EN4cuda3std3__45tupleIJN6thrust24THRUST_300001_SM_1000_NS6detail15normal_iteratorINSA_10device_ptrIfEEEESF_EEEE10policy1000Ei8finddiffSF_JPfSK_EEEvT0_iT1_T2_DpNS2_10kernel_argIT3_EE_param_4];
	ld.param.u64 	%rd29, [_ZN3cub18CUB_300001_SM_10006detail9transform16transform_kernelINS2_10policy_hubILb1EN4cuda3std3__45tupleIJN6thrust24THRUST_300001_SM_1000_NS6detail15normal_iteratorINSA_10device_ptrIfEEEESF_EEEE10policy1000Ei8finddiffSF_JPfSK_EEEvT0_iT1_T2_DpNS2_10kernel_argIT3_EE_param_3];
	ld.param.u32 	%r44, [_ZN3cub18CUB_300001_SM_10006detail9transform16transform_kernelINS2_10policy_hubILb1EN4cuda3std3__45tupleIJN6thrust24THRUST_300001_SM_1000_NS6detail15normal_iteratorINSA_10device_ptrIfEEEESF_EEEE10policy1000Ei8finddiffSF_JPfSK_EEEvT0_iT1_T2_DpNS2_10kernel_argIT3_EE_param_1];
	cvta.to.global.u64 	%rd1, %rd29;
	cvta.to.global.u64 	%rd2, %rd25;
	cvta.to.global.u64 	%rd3, %rd27;
	shl.b32 	%r1, %r44, 7;
	mov.u32 	%r46, %ctaid.x;
	mul.lo.s32 	%r2, %r1, %r46;
	sub.s32 	%r3, %r45, %r2;
	min.s32 	%r4, %r1, %r3;
	shl.b32 	%r5, %r4, 2;
	mov.u32 	%r6, %tid.x;
	shl.b32 	%r71, %r6, 7;
	setp.ge.s32 	%p1, %r71, %r5;
	@%p1 bra 	$L__BB4_5;
	mul.wide.u32 	%rd4, %r6, 128;
	add.s64 	%rd30, %rd2, %rd4;
	mul.wide.s32 	%rd5, %r2, 4;
	add.s64 	%rd94, %rd30, %rd5;
	mov.u32 	%r70, %r71;
$L__BB4_2:
	.pragma "nounroll";
	// begin inline asm
	prefetch.global.L2 [%rd94];
	// end inline asm
	add.s32 	%r70, %r70, 16384;
	add.s64 	%rd94, %rd94, 16384;
	setp.lt.s32 	%p2, %r70, %r5;
	@%p2 bra 	$L__BB4_2;
	add.s64 	%rd32, %rd3, %rd4;
	add.s64 	%rd95, %rd32, %rd5;
$L__BB4_4:
	.pragma "nounroll";
	// begin inline asm
	prefetch.global.L2 [%rd95];
	// end inline asm
	add.s32 	%r71, %r71, 16384;
	add.s64 	%rd95, %rd95, 16384;
	setp.lt.s32 	%p3, %r71, %r5;
	@%p3 bra 	$L__BB4_4;
$L__BB4_5:
	mul.wide.s32 	%rd96, %r2, 4;
	add.s64 	%rd12, %rd2, %rd96;
	add.s64 	%rd13, %rd3, %rd96;
	add.s64 	%rd14, %rd1, %rd96;
	setp.gt.s32 	%p4, %r1, %r3;
	@%p4 bra 	$L__BB4_18;
	setp.lt.s32 	%p5, %r44, 1;
	@%p5 bra 	$L__BB4_59;
	and.b32  	%r12, %r44, 7;
	setp.lt.u32 	%p6, %r44, 8;
	mov.b32 	%r79, 0;
	@%p6 bra 	$L__BB4_10;
	and.b32  	%r48, %r44, 2147483640;
	neg.s32 	%r73, %r48;
	mul.wide.u32 	%rd35, %r6, 4;
	add.s64 	%rd15, %rd1, %rd35;
	add.s64 	%rd36, %rd96, 1536;
	add.s64 	%rd17, %rd2, %rd36;
	add.s32 	%r72, %r6, 128;
	add.s64 	%rd18, %rd3, %rd36;
	add.s64 	%rd19, %rd1, %rd36;
$L__BB4_9:
	.pragma "nounroll";
	and.b32  	%r79, %r44, 2147483640;
	mul.wide.s32 	%rd37, %r72, 4;
	add.s64 	%rd38, %rd17, %rd37;
	add.s64 	%rd39, %rd18, %rd37;
	add.s64 	%rd40, %rd19, %rd37;
	cvta.to.global.u64 	%rd41, %rd25;
	mul.wide.u32 	%rd42, %r6, 4;
	add.s64 	%rd43, %rd41, %rd42;
	add.s64 	%rd44, %rd43, %rd96;
	cvta.to.global.u64 	%rd45, %rd27;
	add.s64 	%rd46, %rd45, %rd42;
	add.s64 	%rd47, %rd46, %rd96;
	ld.global.f32 	%f1, [%rd44];
	ld.global.f32 	%f2, [%rd47];
	sub.f32 	%f3, %f1, %f2;
	abs.f32 	%f4, %f3;
	add.s64 	%rd48, %rd15, %rd96;
	st.global.f32 	[%rd48], %f4;
	ld.global.f32 	%f5, [%rd38+-1536];
	ld.global.f32 	%f6, [%rd39+-1536];
	sub.f32 	%f7, %f5, %f6;
	abs.f32 	%f8, %f7;
	st.global.f32 	[%rd40+-1536], %f8;
	ld.global.f32 	%f9, [%rd38+-1024];
	ld.global.f32 	%f10, [%rd39+-1024];
	sub.f32 	%f11, %f9, %f10;
	abs.f32 	%f12, %f11;
	st.global.f32 	[%rd40+-1024], %f12;
	ld.global.f32 	%f13, [%rd38+-512];
	ld.global.f32 	%f14, [%rd39+-512];
	sub.f32 	%f15, %f13, %f14;
	abs.f32 	%f16, %f15;
	st.global.f32 	[%rd40+-512], %f16;
	ld.global.f32 	%f17, [%rd38];
	ld.global.f32 	%f18, [%rd39];
	sub.f32 	%f19, %f17, %f18;
	abs.f32 	%f20, %f19;
	st.global.f32 	[%rd40], %f20;
	ld.global.f32 	%f21, [%rd38+512];
	ld.global.f32 	%f22, [%rd39+512];
	sub.f32 	%f23, %f21, %f22;
	abs.f32 	%f24, %f23;
	st.global.f32 	[%rd40+512], %f24;
	ld.global.f32 	%f25, [%rd38+1024];
	ld.global.f32 	%f26, [%rd39+1024];
	sub.f32 	%f27, %f25, %f26;
	abs.f32 	%f28, %f27;
	st.global.f32 	[%rd40+1024], %f28;
	ld.global.f32 	%f29, [%rd38+1536];
	ld.global.f32 	%f30, [%rd39+1536];
	sub.f32 	%f31, %f29, %f30;
	abs.f32 	%f32, %f31;
	st.global.f32 	[%rd40+1536], %f32;
	add.s32 	%r73, %r73, 8;
	add.s64 	%rd96, %rd96, 4096;
	add.s32 	%r72, %r72, 1024;
	setp.eq.s32 	%p7, %r73, 0;
	@%p7 bra 	$L__BB4_10;
	bra.uni 	$L__BB4_9;
$L__BB4_10:
	setp.eq.s32 	%p8, %r12, 0;
	@%p8 bra 	$L__BB4_59;
	and.b32  	%r39, %r44, 3;
	setp.lt.u32 	%p9, %r12, 4;
	@%p9 bra 	$L__BB4_13;
	shl.b32 	%r49, %r79, 7;
	add.s32 	%r50, %r49, %r6;
	mul.wide.s32 	%rd49, %r50, 4;
	add.s64 	%rd50, %rd12, %rd49;
	add.s64 	%rd51, %rd13, %rd49;
	ld.global.f32 	%f33, [%rd50];
	ld.global.f32 	%f34, [%rd51];
	sub.f32 	%f35, %f33, %f34;
	abs.f32 	%f36, %f35;
	add.s64 	%rd52, %rd14, %rd49;
	st.global.f32 	[%rd52], %f36;
	ld.global.f32 	%f37, [%rd50+512];
	ld.global.f32 	%f38, [%rd51+512];
	sub.f32 	%f39, %f37, %f38;
	abs.f32 	%f40, %f39;
	st.global.f32 	[%rd52+512], %f40;
	ld.global.f32 	%f41, [%rd50+1024];
	ld.global.f32 	%f42, [%rd51+1024];
	sub.f32 	%f43, %f41, %f42;
	abs.f32 	%f44, %f43;
	st.global.f32 	[%rd52+1024], %f44;
	ld.global.f32 	%f45, [%rd50+1536];
	ld.global.f32 	%f46, [%rd51+1536];
	sub.f32 	%f47, %f45, %f46;
	abs.f32 	%f48, %f47;
	st.global.f32 	[%rd52+1536], %f48;
	add.s32 	%r79, %r79, 4;
$L__BB4_13:
	setp.eq.s32 	%p10, %r39, 0;
	@%p10 bra 	$L__BB4_59;
	setp.eq.s32 	%p11, %r39, 1;
	@%p11 bra 	$L__BB4_16;
	shl.b32 	%r51, %r79, 7;
	add.s32 	%r52, %r51, %r6;
	mul.wide.s32 	%rd53, %r52, 4;
	add.s64 	%rd54, %rd12, %rd53;
	add.s64 	%rd55, %rd13, %rd53;
	ld.global.f32 	%f49, [%rd54];
	ld.global.f32 	%f50, [%rd55];
	sub.f32 	%f51, %f49, %f50;
	abs.f32 	%f52, %f51;
	add.s64 	%rd56, %rd14, %rd53;
	st.global.f32 	[%rd56], %f52;
	ld.global.f32 	%f53, [%rd54+512];
	ld.global.f32 	%f54, [%rd55+512];
	sub.f32 	%f55, %f53, %f54;
	abs.f32 	%f56, %f55;
	st.global.f32 	[%rd56+512], %f56;
	add.s32 	%r79, %r79, 2;
$L__BB4_16:
	and.b32  	%r53, %r44, 1;
	setp.eq.b32 	%p12, %r53, 1;
	not.pred 	%p13, %p12;
	@%p13 bra 	$L__BB4_59;
	shl.b32 	%r54, %r79, 7;
	add.s32 	%r55, %r54, %r6;
	mul.wide.s32 	%rd57, %r55, 4;
	add.s64 	%rd58, %rd12, %rd57;
	add.s64 	%rd59, %rd13, %rd57;
	ld.global.f32 	%f57, [%rd58];
	ld.global.f32 	%f58, [%rd59];
	sub.f32 	%f59, %f57, %f58;
	abs.f32 	%f60, %f59;
	add.s64 	%rd60, %rd14, %rd57;
	st.global.f32 	[%rd60], %f60;
	bra.uni 	$L__BB4_59;
$L__BB4_18:
	setp.lt.s32 	%p14, %r44, 1;
	@%p14 bra 	$L__BB4_59;
	and.b32  	%r15, %r44, 7;
	setp.lt.u32 	%p15, %r44, 8;
	mov.b32 	%r75, 0;
	@%p15 bra 	$L__BB4_38;
	and.b32  	%r75, %r44, 2147483640;
	mov.b32 	%r74, 0;
$L__BB4_21:
	.pragma "nounroll";
	shl.b32 	%r58, %r74, 7;
	add.s32 	%r23, %r58, %r6;
	setp.ge.s32 	%p16, %r23, %r4;
	@%p16 bra 	$L__BB4_23;
	mul.wide.u32 	%rd61, %r23, 4;
	add.s64 	%rd62, %rd12, %rd61;
	add.s64 	%rd63, %rd13, %rd61;
	ld.global.f32 	%f61, [%rd62];
	ld.global.f32 	%f62, [%rd63];
	sub.f32 	%f63, %f61, %f62;
	abs.f32 	%f64, %f63;
	add.s64 	%rd64, %rd14, %rd61;
	st.global.f32 	[%rd64], %f64;
$L__BB4_23:
	add.s32 	%r59, %r23, 128;
	setp.ge.s32 	%p17, %r59, %r4;
	mul.wide.s32 	%rd65, %r59, 4;
	add.s64 	%rd22, %rd12, %rd65;
	add.s64 	%rd23, %rd13, %rd65;
	add.s64 	%rd24, %rd14, %rd65;
	@%p17 bra 	$L__BB4_25;
	ld.global.f32 	%f65, [%rd22];
	ld.global.f32 	%f66, [%rd23];
	sub.f32 	%f67, %f65, %f66;
	abs.f32 	%f68, %f67;
	st.global.f32 	[%rd24], %f68;
$L__BB4_25:
	add.s32 	%r60, %r23, 256;
	setp.ge.s32 	%p18, %r60, %r4;
	@%p18 bra 	$L__BB4_27;
	ld.global.f32 	%f69, [%rd22+512];
	ld.global.f32 	%f70, [%rd23+512];
	sub.f32 	%f71, %f69, %f70;
	abs.f32 	%f72, %f71;
	st.global.f32 	[%rd24+512], %f72;
$L__BB4_27:
	add.s32 	%r61, %r23, 384;
	setp.ge.s32 	%p19, %r61, %r4;
	@%p19 bra 	$L__BB4_29;
	ld.global.f32 	%f73, [%rd22+1024];
	ld.global.f32 	%f74, [%rd23+1024];
	sub.f32 	%f75, %f73, %f74;
	abs.f32 	%f76, %f75;
	st.global.f32 	[%rd24+1024], %f76;
$L__BB4_29:
	add.s32 	%r62, %r23, 512;
	setp.ge.s32 	%p20, %r62, %r4;
	@%p20 bra 	$L__BB4_31;
	ld.global.f32 	%f77, [%rd22+1536];
	ld.global.f32 	%f78, [%rd23+1536];
	sub.f32 	%f79, %f77, %f78;
	abs.f32 	%f80, %f79;
	st.global.f32 	[%rd24+1536], %f80;
$L__BB4_31:
	add.s32 	%r63, %r23, 640;
	setp.ge.s32 	%p21, %r63, %r4;
	@%p21 bra 	$L__BB4_33;
	ld.global.f32 	%f81, [%rd22+2048];
	ld.global.f32 	%f82, [%rd23+2048];
	sub.f32 	%f83, %f81, %f82;
	abs.f32 	%f84, %f83;
	st.global.f32 	[%rd24+2048], %f84;
$L__BB4_33:
	add.s32 	%r64, %r23, 768;
	setp.ge.s32 	%p22, %r64, %r4;
	@%p22 bra 	$L__BB4_35;
	ld.global.f32 	%f85, [%rd22+2560];
	ld.global.f32 	%f86, [%rd23+2560];
	sub.f32 	%f87, %f85, %f86;
	abs.f32 	%f88, %f87;
	st.global.f32 	[%rd24+2560], %f88;
$L__BB4_35:
	add.s32 	%r65, %r23, 896;
	setp.ge.s32 	%p23, %r65, %r4;
	@%p23 bra 	$L__BB4_37;
	ld.global.f32 	%f89, [%rd22+3072];
	ld.global.f32 	%f90, [%rd23+3072];
	sub.f32 	%f91, %f89, %f90;
	abs.f32 	%f92, %f91;
	st.global.f32 	[%rd24+3072], %f92;
$L__BB4_37:
	add.s32 	%r74, %r74, 8;
	setp.ne.s32 	%p24, %r74, %r75;
	@%p24 bra 	$L__BB4_21;
$L__BB4_38:
	setp.eq.s32 	%p25, %r15, 0;
	@%p25 bra 	$L__BB4_59;
	and.b32  	%r26, %r44, 3;
	setp.lt.u32 	%p26, %r15, 4;
	@%p26 bra 	$L__BB4_49;
	shl.b32 	%r66, %r75, 7;
	add.s32 	%r27, %r66, %r6;
	setp.ge.s32 	%p27, %r27, %r4;
	@%p27 bra 	$L__BB4_42;
	mul.wide.s32 	%rd66, %r27, 4;
	add.s64 	%rd67, %rd12, %rd66;
	add.s64 	%rd68, %rd13, %rd66;
	ld.global.f32 	%f93, [%rd67];
	ld.global.f32 	%f94, [%rd68];
	sub.f32 	%f95, %f93, %f94;
	abs.f32 	%f96, %f95;
	add.s64 	%rd69, %rd14, %rd66;
	st.global.f32 	[%rd69], %f96;
$L__BB4_42:
	add.s32 	%r28, %r27, 128;
	setp.ge.s32 	%p28, %r28, %r4;
	@%p28 bra 	$L__BB4_44;
	mul.wide.s32 	%rd70, %r28, 4;
	add.s64 	%rd71, %rd12, %rd70;
	add.s64 	%rd72, %rd13, %rd70;
	ld.global.f32 	%f97, [%rd71];
	ld.global.f32 	%f98, [%rd72];
	sub.f32 	%f99, %f97, %f98;
	abs.f32 	%f100, %f99;
	add.s64 	%rd73, %rd14, %rd70;
	st.global.f32 	[%rd73], %f100;
$L__BB4_44:
	add.s32 	%r29, %r27, 256;
	setp.ge.s32 	%p29, %r29, %r4;
	@%p29 bra 	$L__BB4_46;
	mul.wide.s32 	%rd74, %r29, 4;
	add.s64 	%rd75, %rd12, %rd74;
	add.s64 	%rd76, %rd13, %rd74;
	ld.global.f32 	%f101, [%rd75];
	ld.global.f32 	%f102, [%rd76];
	sub.f32 	%f103, %f101, %f102;
	abs.f32 	%f104, %f103;
	add.s64 	%rd77, %rd14, %rd74;
	st.global.f32 	[%rd77], %f104;
$L__BB4_46:
	add.s32 	%r30, %r27, 384;
	setp.ge.s32 	%p30, %r30, %r4;
	@%p30 bra 	$L__BB4_48;
	mul.wide.s32 	%rd78, %r30, 4;
	add.s64 	%rd79, %rd12, %rd78;
	add.s64 	%rd80, %rd13, %rd78;
	ld.global.f32 	%f105, [%rd79];
	ld.global.f32 	%f106, [%rd80];
	sub.f32 	%f107, %f105, %f106;
	abs.f32 	%f108, %f107;
	add.s64 	%rd81, %rd14, %rd78;
	st.global.f32 	[%rd81], %f108;
$L__BB4_48:
	add.s32 	%r75, %r75, 4;
$L__BB4_49:
	setp.eq.s32 	%p31, %r26, 0;
	@%p31 bra 	$L__BB4_59;
	setp.eq.s32 	%p32, %r26, 1;
	@%p32 bra 	$L__BB4_56;
	shl.b32 	%r67, %r75, 7;
	add.s32 	%r33, %r67, %r6;
	setp.ge.s32 	%p33, %r33, %r4;
	@%p33 bra 	$L__BB4_53;
	mul.wide.s32 	%rd82, %r33, 4;
	add.s64 	%rd83, %rd12, %rd82;
	add.s64 	%rd84, %rd13, %rd82;
	ld.global.f32 	%f109, [%rd83];
	ld.global.f32 	%f110, [%rd84];
	sub.f32 	%f111, %f109, %f110;
	abs.f32 	%f112, %f111;
	add.s64 	%rd85, %rd14, %rd82;
	st.global.f32 	[%rd85], %f112;
$L__BB4_53:
	add.s32 	%r34, %r33, 128;
	setp.ge.s32 	%p34, %r34, %r4;
	@%p34 bra 	$L__BB4_55;
	mul.wide.s32 	%rd86, %r34, 4;
	add.s64 	%rd87, %rd12, %rd86;
	add.s64 	%rd88, %rd13, %rd86;
	ld.global.f32 	%f113, [%rd87];
	ld.global.f32 	%f114, [%rd88];
	sub.f32 	%f115, %f113, %f114;
	abs.f32 	%f116, %f115;
	add.s64 	%rd89, %rd14, %rd86;
	st.global.f32 	[%rd89], %f116;
$L__BB4_55:
	add.s32 	%r75, %r75, 2;
$L__BB4_56:
	and.b32  	%r68, %r44, 1;
	setp.eq.b32 	%p35, %r68, 1;
	not.pred 	%p36, %p35;
	@%p36 bra 	$L__BB4_59;
	shl.b32 	%r69, %r75, 7;
	add.s32 	%r37, %r69, %r6;
	setp.ge.s32 	%p37, %r37, %r4;
	@%p37 bra 	$L__BB4_59;
	mul.wide.s32 	%rd90, %r37, 4;
	add.s64 	%rd91, %rd12, %rd90;
	add.s64 	%rd92, %rd13, %rd90;
	ld.global.f32 	%f117, [%rd91];
	ld.global.f32 	%f118, [%rd92];
	sub.f32 	%f119, %f117, %f118;
	abs.f32 	%f120, %f119;
	add.s64 	%rd93, %rd14, %rd90;
	st.global.f32 	[%rd93], %f120;
$L__BB4_59:
	ret;

}
	// .globl	_ZN3cub18CUB_300001_SM_10006detail9transform16transform_kernelINS2_10policy_hubILb1EN4cuda3std3__45tupleIJN6thrust24THRUST_300001_SM_1000_NS6detail15normal_iteratorINSA_10device_ptrIfEEEESF_EEEE10policy1000El8finddiffSF_JPfSK_EEEvT0_iT1_T2_DpNS2_10kernel_argIT3_EE
.visible .entry _ZN3cub18CUB_300001_SM_10006detail9transform16transform_kernelINS2_10policy_hubILb1EN4cuda3std3__45tupleIJN6thrust24THRUST_300001_SM_1000_NS6detail15normal_iteratorINSA_10device_ptrIfEEEESF_EEEE10policy1000El8finddiffSF_JPfSK_EEEvT0_iT1_T2_DpNS2_10kernel_argIT3_EE(
	.param .u64 _ZN3cub18CUB_300001_SM_10006detail9transform16transform_kernelINS2_10policy_hubILb1EN4cuda3std3__45tupleIJN6thrust24THRUST_300001_SM_1000_NS6detail15normal_iteratorINSA_10device_ptrIfEEEESF_EEEE10policy1000El8finddiffSF_JPfSK_EEEvT0_iT1_T2_DpNS2_10kernel_argIT3_EE_param_0,
	.param .u32 _ZN3cub18CUB_300001_SM_10006detail9transform16transform_kernelINS2_10policy_hubILb1EN4cuda3std3__45tupleIJN6thrust24THRUST_300001_SM_1000_NS6detail15normal_iteratorINSA_10device_ptrIfEEEESF_EEEE10policy1000El8finddiffSF_JPfSK_EEEvT0_iT1_T2_DpNS2_10kernel_argIT3_EE_param_1,
	.param .align 1 .b8 _ZN3cub18CUB_300001_SM_10006detail9transform16transform_kernelINS2_10policy_hubILb1EN4cuda3std3__45tupleIJN6thrust24THRUST_300001_SM_1000_NS6detail15normal_iteratorINSA_10device_ptrIfEEEESF_EEEE10policy1000El8finddiffSF_JPfSK_EEEvT0_iT1_T2_DpNS2_10kernel_argIT3_EE_param_2[1],
	.param .align 8 .b8 _ZN3cub18CUB_300001_SM_10006detail9transform16transform_kernelINS2_10policy_hubILb1EN4cuda3std3__45tupleIJN6thrust24THRUST_300001_SM_1000_NS6detail15normal_iteratorINSA_10device_ptrIfEEEESF_EEEE10policy1000El8finddiffSF_JPfSK_EEEvT0_iT1_T2_DpNS2_10kernel_argIT3_EE_param_3[8],
	.param .align 8 .b8 _ZN3cub18CUB_300001_SM_10006detail9transform16transform_kernelINS2_10policy_hubILb1EN4cuda3std3__45tupleIJN6thrust24THRUST_300001_SM_1000_NS6detail15normal_iteratorINSA_10device_ptrIfEEEESF_EEEE10policy1000El8finddiffSF_JPfSK_EEEvT0_iT1_T2_DpNS2_10kernel_argIT3_EE_param_4[16],
	.param .align 8 .b8 _ZN3cub18CUB_300001_SM_10006detail9transform16transform_kernelINS2_10policy_hubILb1EN4cuda3std3__45tupleIJN6thrust24THRUST_300001_SM_1000_NS6detail15normal_iteratorINSA_10device_ptrIfEEEESF_EEEE10policy1000El8finddiffSF_JPfSK_EEEvT0_iT1_T2_DpNS2_10kernel_argIT3_EE_param_5[16]
)
.maxntid 128
{
	.reg .pred 	%p<38>;
	.reg .b32 	%r<78>;
	.reg .b32 	%f<121>;
	.reg .b64 	%rd<103>;

	ld.param.u64 	%rd30, [_ZN3cub18CUB_300001_SM_10006detail9transform16transform_kernelINS2_10policy_hubILb1EN4cuda3std3__45tupleIJN6thrust24THRUST_300001_SM_1000_NS6detail15normal_iteratorINSA_10device_ptrIfEEEESF_EEEE10policy1000El8finddiffSF_JPfSK_EEEvT0_iT1_T2_DpNS2_10kernel_argIT3_EE_param_0];
	ld.param.u64 	%rd28, [_ZN3cub18CUB_300001_SM_10006detail9transform16transform_kernelINS2_10policy_hubILb1EN4cuda3std3__45tupleIJN6thrust24THRUST_300001_SM_1000_NS6detail15normal_iteratorINSA_10device_ptrIfEEEESF_EEEE10policy1000El8finddiffSF_JPfSK_EEEvT0_iT1_T2_DpNS2_10kernel_argIT3_EE_param_5];
	ld.param.u64 	%rd26, [_ZN3cub18CUB_300001_SM_10006detail9transform16transform_kernelINS2_10policy_hubILb1EN4cuda3std3__45tupleIJN6thrust24THRUST_300001_SM_1000_NS6detail15normal_iteratorINSA_10device_ptrIfEEEESF_EEEE10policy1000El8finddiffSF_JPfSK_EEEvT0_iT1_T2_DpNS2_10kernel_argIT3_EE_param_4];
	ld.param.u64 	%rd31, [_ZN3cub18CUB_300001_SM_10006detail9transform16transform_kernelINS2_10policy_hubILb1EN4cuda3std3__45tupleIJN6thrust24THRUST_300001_SM_1000_NS6detail15normal_iteratorINSA_10device_ptrIfEEEESF_EEEE10policy1000El8finddiffSF_JPfSK_EEEvT0_iT1_T2_DpNS2_10kernel_argIT3_EE_param_3];
	ld.param.u32 	%r42, [_ZN3cub18CUB_300001_SM_10006detail9transform16transform_kernelINS2_10policy_hubILb1EN4cuda3std3__45tupleIJN6thrust24THRUST_300001_SM_1000_NS6detail15normal_iteratorINSA_10device_ptrIfEEEESF_EEEE10policy1000El8finddiffSF_JPfSK_EEEvT0_iT1_T2_DpNS2_10kernel_argIT3_EE_param_1];
	cvta.to.global.u64 	%rd1, %rd31;
	cvta.to.global.u64 	%rd2, %rd26;
	cvta.to.global.u64 	%rd3, %rd28;
	shl.b32 	%r1, %r42, 7;
	mov.u32 	%r43, %ctaid.x;
	cvt.u64.u32 	%rd32, %r43;
	cvt.s64.s32 	%rd33, %r1;
	mul.lo.s64 	%rd4, %rd33, %rd32;
	sub.s64 	%rd34, %rd30, %rd4;
	min.s64 	%rd35, %rd34, %rd33;
	cvt.u32.u64 	%r2, %rd35;
	shl.b32 	%r3, %r2, 2;
	mov.u32 	%r4, %tid.x;
	shl.b32 	%r68, %r4, 7;
	setp.ge.s32 	%p1, %r68, %r3;
	@%p1 bra 	$L__BB5_5;
	shl.b64 	%rd5, %rd4, 2;
	add.s64 	%rd36, %rd2, %rd5;
	mul.wide.u32 	%rd6, %r4, 128;
	add.s64 	%rd100, %rd36, %rd6;
	mov.u32 	%r67, %r68;
$L__BB5_2:
	.pragma "nounroll";
	// begin inline asm
	prefetch.global.L2 [%rd100];
	// end inline asm
	add.s32 	%r67, %r67, 16384;
	add.s64 	%rd100, %rd100, 16384;
	setp.lt.s32 	%p2, %r67, %r3;
	@%p2 bra 	$L__BB5_2;
	add.s64 	%rd38, %rd3, %rd5;
	add.s64 	%rd101, %rd38, %rd6;
$L__BB5_4:
	.pragma "nounroll";
	// begin inline asm
	prefetch.global.L2 [%rd101];
	// end inline asm
	add.s32 	%r68, %r68, 16384;
	add.s64 	%rd101, %rd101, 16384;
	setp.lt.s32 	%p3, %r68, %r3;
	@%p3 bra 	$L__BB5_4;
$L__BB5_5:
	shl.b64 	%rd102, %rd4, 2;
	add.s64 	%rd13, %rd2, %rd102;
	add.s64 	%rd14, %rd3, %rd102;
	add.s64 	%rd15, %rd1, %rd102;
	setp.eq.s32 	%p4, %r1, %r2;
	@%p4 bra 	$L__BB5_47;
	setp.lt.s32 	%p5, %r42, 1;
	@%p5 bra 	$L__BB5_59;
	and.b32  	%r10, %r42, 7;
	setp.lt.u32 	%p6, %r42, 8;
	mov.b32 	%r75, 0;
	@%p6 bra 	$L__BB5_26;
	and.b32  	%r75, %r42, 2147483640;
	mov.b32 	%r71, 0;
$L__BB5_9:
	.pragma "nounroll";
	shl.b32 	%r46, %r71, 7;
	add.s32 	%r21, %r46, %r4;
	setp.ge.s32 	%p7, %r21, %r2;
	@%p7 bra 	$L__BB5_11;
	mul.wide.u32 	%rd41, %r21, 4;
	add.s64 	%rd42, %rd13, %rd41;
	add.s64 	%rd43, %rd14, %rd41;
	ld.global.f32 	%f1, [%rd42];
	ld.global.f32 	%f2, [%rd43];
	sub.f32 	%f3, %f1, %f2;
	abs.f32 	%f4, %f3;
	add.s64 	%rd44, %rd15, %rd41;
	st.global.f32 	[%rd44], %f4;
$L__BB5_11:
	add.s32 	%r47, %r21, 128;
	setp.ge.s32 	%p8, %r47, %r2;
	mul.wide.s32 	%rd45, %r47, 4;
	add.s64 	%rd23, %rd13, %rd45;
	add.s64 	%rd24, %rd14, %rd45;
	add.s64 	%rd25, %rd15, %rd45;
	@%p8 bra 	$L__BB5_13;
	ld.global.f32 	%f5, [%rd23];
	ld.global.f32 	%f6, [%rd24];
	sub.f32 	%f7, %f5, %f6;
	abs.f32 	%f8, %f7;
	st.global.f32 	[%rd25], %f8;
$L__BB5_13:
	add.s32 	%r48, %r21, 256;
	setp.ge.s32 	%p9, %r48, %r2;
	@%p9 bra 	$L__BB5_15;
	ld.global.f32 	%f9, [%rd23+512];
	ld.global.f32 	%f10, [%rd24+512];
	sub.f32 	%f11, %f9, %f10;
	abs.f32 	%f12, %f11;
	st.global.f32 	[%rd25+512], %f12;
$L__BB5_15:
	add.s32 	%r49, %r21, 384;
	setp.ge.s32 	%p10, %r49, %r2;
	@%p10 bra 	$L__BB5_17;
	ld.global.f32 	%f13, [%rd23+1024];
	ld.global.f32 	%f14, [%rd24+1024];
	sub.f32 	%f15, %f13, %f14;
	abs.f32 	%f16, %f15;
	st.global.f32 	[%rd25+1024], %f16;
$L__BB5_17:
	add.s32 	%r50, %r21, 512;
	setp.ge.s32 	%p11, %r50, %r2;
	@%p11 bra 	$L__BB5_19;
	ld.global.f32 	%f17, [%rd23+1536];
	ld.global.f32 	%f18, [%rd24+1536];
	sub.f32 	%f19, %f17, %f18;
	abs.f32 	%f20, %f19;
	st.global.f32 	[%rd25+1536], %f20;
$L__BB5_19:
	add.s32 	%r51, %r21, 640;
	setp.ge.s32 	%p12, %r51, %r2;
	@%p12 bra 	$L__BB5_21;
	ld.global.f32 	%f21, [%rd23+2048];
	ld.global.f32 	%f22, [%rd24+2048];
	sub.f32 	%f23, %f21, %f22;
	abs.f32 	%f24, %f23;
	st.global.f32 	[%rd25+2048], %f24;
$L__BB5_21:
	add.s32 	%r52, %r21, 768;
	setp.ge.s32 	%p13, %r52, %r2;
	@%p13 bra 	$L__BB5_23;
	ld.global.f32 	%f25, [%rd23+2560];
	ld.global.f32 	%f26, [%rd24+2560];
	sub.f32 	%f27, %f25, %f26;
	abs.f32 	%f28, %f27;
	st.global.f32 	[%rd25+2560], %f28;
$L__BB5_23:
	add.s32 	%r53, %r21, 896;
	setp.ge.s32 	%p14, %r53, %r2;
	@%p14 bra 	$L__BB5_25;
	ld.global.f32 	%f29, [%rd23+3072];
	ld.global.f32 	%f30, [%rd24+3072];
	sub.f32 	%f31, %f29, %f30;
	abs.f32 	%f32, %f31;
	st.global.f32 	[%rd25+3072], %f32;
$L__BB5_25:
	add.s32 	%r71, %r71, 8;
	setp.eq.s32 	%p15, %r71, %r75;
	@%p15 bra 	$L__BB5_26;
	bra.uni 	$L__BB5_9;
$L__BB5_26:
	setp.eq.s32 	%p16, %r10, 0;
	@%p16 bra 	$L__BB5_59;
	and.b32  	%r30, %r42, 3;
	setp.lt.u32 	%p17, %r10, 4;
	@%p17 bra 	$L__BB5_37;
	shl.b32 	%r54, %r75, 7;
	add.s32 	%r31, %r54, %r4;
	setp.ge.s32 	%p18, %r31, %r2;
	@%p18 bra 	$L__BB5_30;
	mul.wide.s32 	%rd46, %r31, 4;
	add.s64 	%rd47, %rd13, %rd46;
	add.s64 	%rd48, %rd14, %rd46;
	ld.global.f32 	%f33, [%rd47];
	ld.global.f32 	%f34, [%rd48];
	sub.f32 	%f35, %f33, %f34;
	abs.f32 	%f36, %f35;
	add.s64 	%rd49, %rd15, %rd46;
	st.global.f32 	[%rd49], %f36;
$L__BB5_30:
	add.s32 	%r32, %r31, 128;
	setp.ge.s32 	%p19, %r32, %r2;
	@%p19 bra 	$L__BB5_32;
	mul.wide.s32 	%rd50, %r32, 4;
	add.s64 	%rd51, %rd13, %rd50;
	add.s64 	%rd52, %rd14, %rd50;
	ld.global.f32 	%f37, [%rd51];
	ld.global.f32 	%f38, [%rd52];
	sub.f32 	%f39, %f37, %f38;
	abs.f32 	%f40, %f39;
	add.s64 	%rd53, %rd15, %rd50;
	st.global.f32 	[%rd53], %f40;
$L__BB5_32:
	add.s32 	%r33, %r31, 256;
	setp.ge.s32 	%p20, %r33, %r2;
	@%p20 bra 	$L__BB5_34;
	mul.wide.s32 	%rd54, %r33, 4;
	add.s64 	%rd55, %rd13, %rd54;
	add.s64 	%rd56, %rd14, %rd54;
	ld.global.f32 	%f41, [%rd55];
	ld.global.f32 	%f42, [%rd56];
	sub.f32 	%f43, %f41, %f42;
	abs.f32 	%f44, %f43;
	add.s64 	%rd57, %rd15, %rd54;
	st.global.f32 	[%rd57], %f44;
$L__BB5_34:
	add.s32 	%r34, %r31, 384;
	setp.ge.s32 	%p21, %r34, %r2;
	@%p21 bra 	$L__BB5_36;
	mul.wide.s32 	%rd58, %r34, 4;
	add.s64 	%rd59, %rd13, %rd58;
	add.s64 	%rd60, %rd14, %rd58;
	ld.global.f32 	%f45, [%rd59];
	ld.global.f32 	%f46, [%rd60];
	sub.f32 	%f47, %f45, %f46;
	abs.f32 	%f48, %f47;
	add.s64 	%rd61, %rd15, %rd58;
	st.global.f32 	[%rd61], %f48;
$L__BB5_36:
	add.s32 	%r75, %r75, 4;
$L__BB5_37:
	setp.eq.s32 	%p22, %r30, 0;
	@%p22 bra 	$L__BB5_59;
	setp.eq.s32 	%p23, %r30, 1;
	@%p23 bra 	$L__BB5_44;
	shl.b32 	%r55, %r75, 7;
	add.s32 	%r37, %r55, %r4;
	setp.ge.s32 	%p24, %r37, %r2;
	@%p24 bra 	$L__BB5_41;
	mul.wide.s32 	%rd62, %r37, 4;
	add.s64 	%rd63, %rd13, %rd62;
	add.s64 	%rd64, %rd14, %rd62;
	ld.global.f32 	%f49, [%rd63];
	ld.global.f32 	%f50, [%rd64];
	sub.f32 	%f51, %f49, %f50;
	abs.f32 	%f52, %f51;
	add.s64 	%rd65, %rd15, %rd62;
	st.global.f32 	[%rd65], %f52;
$L__BB5_41:
	add.s32 	%r38, %r37, 128;
	setp.ge.s32 	%p25, %r38, %r2;
	@%p25 bra 	$L__BB5_43;
	mul.wide.s32 	%rd66, %r38, 4;
	add.s64 	%rd67, %rd13, %rd66;
	add.s64 	%rd68, %rd14, %rd66;
	ld.global.f32 	%f53, [%rd67];
	ld.global.f32 	%f54, [%rd68];
	sub.f32 	%f55, %f53, %f54;
	abs.f32 	%f56, %f55;
	add.s64 	%rd69, %rd15, %rd66;
	st.global.f32 	[%rd69], %f56;
$L__BB5_43:
	add.s32 	%r75, %r75, 2;
$L__BB5_44:
	and.b32  	%r56, %r42, 1;
	setp.eq.b32 	%p26, %r56, 1;
	not.pred 	%p27, %p26;
	@%p27 bra 	$L__BB5_59;
	shl.b32 	%r57, %r75, 7;
	add.s32 	%r41, %r57, %r4;
	setp.ge.s32 	%p28, %r41, %r2;
	@%p28 bra 	$L__BB5_59;
	mul.wide.s32 	%rd70, %r41, 4;
	add.s64 	%rd71, %rd13, %rd70;
	add.s64 	%rd72, %rd14, %rd70;
	ld.global.f32 	%f57, [%rd71];
	ld.global.f32 	%f58, [%rd72];
	sub.f32 	%f59, %f57, %f58;
	abs.f32 	%f60, %f59;
	add.s64 	%rd73, %rd15, %rd70;
	st.global.f32 	[%rd73], %f60;
	bra.uni 	$L__BB5_59;
$L__BB5_47:
	setp.lt.s32 	%p29, %r42, 1;
	@%p29 bra 	$L__BB5_59;
	and.b32  	%r12, %r42, 7;
	setp.lt.u32 	%p30, %r42, 8;
	mov.b32 	%r73, 0;
	@%p30 bra 	$L__BB5_51;
	and.b32  	%r59, %r42, 2147483640;
	neg.s32 	%r70, %r59;
	mul.wide.u32 	%rd74, %r4, 4;
	add.s64 	%rd16, %rd1, %rd74;
	add.s64 	%rd75, %rd102, 1536;
	add.s64 	%rd18, %rd2, %rd75;
	add.s32 	%r69, %r4, 128;
	add.s64 	%rd19, %rd3, %rd75;
	add.s64 	%rd20, %rd1, %rd75;
$L__BB5_50:
	.pragma "nounroll";
	and.b32  	%r73, %r42, 2147483640;
	mul.wide.s32 	%rd76, %r69, 4;
	add.s64 	%rd77, %rd18, %rd76;
	add.s64 	%rd78, %rd19, %rd76;
	add.s64 	%rd79, %rd20, %rd76;
	cvta.to.global.u64 	%rd80, %rd26;
	mul.wide.u32 	%rd81, %r4, 4;
	add.s64 	%rd82, %rd80, %rd81;
	add.s64 	%rd83, %rd82, %rd102;
	cvta.to.global.u64 	%rd84, %rd28;
	add.s64 	%rd85, %rd84, %rd81;
	add.s64 	%rd86, %rd85, %rd102;
	ld.global.f32 	%f61, [%rd83];
	ld.global.f32 	%f62, [%rd86];
	sub.f32 	%f63, %f61, %f62;
	abs.f32 	%f64, %f63;
	add.s64 	%rd87, %rd16, %rd102;
	st.global.f32 	[%rd87], %f64;
	ld.global.f32 	%f65, [%rd77+-1536];
	ld.global.f32 	%f66, [%rd78+-1536];
	sub.f32 	%f67, %f65, %f66;
	abs.f32 	%f68, %f67;
	st.global.f32 	[%rd79+-1536], %f68;
	ld.global.f32 	%f69, [%rd77+-1024];
	ld.global.f32 	%f70, [%rd78+-1024];
	sub.f32 	%f71, %f69, %f70;
	abs.f32 	%f72, %f71;
	st.global.f32 	[%rd79+-1024], %f72;
	ld.global.f32 	%f73, [%rd77+-512];
	ld.global.f32 	%f74, [%rd78+-512];
	sub.f32 	%f75, %f73, %f74;
	abs.f32 	%f76, %f75;
	st.global.f32 	[%rd79+-512], %f76;
	ld.global.f32 	%f77, [%rd77];
	ld.global.f32 	%f78, [%rd78];
	sub.f32 	%f79, %f77, %f78;
	abs.f32 	%f80, %f79;
	st.global.f32 	[%rd79], %f80;
	ld.global.f32 	%f81, [%rd77+512];
	ld.global.f32 	%f82, [%rd78+512];
	sub.f32 	%f83, %f81, %f82;
	abs.f32 	%f84, %f83;
	st.global.f32 	[%rd79+512], %f84;
	ld.global.f32 	%f85, [%rd77+1024];
	ld.global.f32 	%f86, [%rd78+1024];
	sub.f32 	%f87, %f85, %f86;
	abs.f32 	%f88, %f87;
	st.global.f32 	[%rd79+1024], %f88;
	ld.global.f32 	%f89, [%rd77+1536];
	ld.global.f32 	%f90, [%rd78+1536];
	sub.f32 	%f91, %f89, %f90;
	abs.f32 	%f92, %f91;
	st.global.f32 	[%rd79+1536], %f92;
	add.s32 	%r70, %r70, 8;
	add.s64 	%rd102, %rd102, 4096;
	add.s32 	%r69, %r69, 1024;
	setp.eq.s32 	%p31, %r70, 0;
	@%p31 bra 	$L__BB5_51;
	bra.uni 	$L__BB5_50;
$L__BB5_51:
	setp.eq.s32 	%p32, %r12, 0;
	@%p32 bra 	$L__BB5_59;
	and.b32  	%r24, %r42, 3;
	setp.lt.u32 	%p33, %r12, 4;
	@%p33 bra 	$L__BB5_54;
	shl.b32 	%r60, %r73, 7;
	add.s32 	%r61, %r60, %r4;
	mul.wide.s32 	%rd88, %r61, 4;
	add.s64 	%rd89, %rd13, %rd88;
	add.s64 	%rd90, %rd14, %rd88;
	ld.global.f32 	%f93, [%rd89];
	ld.global.f32 	%f94, [%rd90];
	sub.f32 	%f95, %f93, %f94;
	abs.f32 	%f96, %f95;
	add.s64 	%rd91, %rd15, %rd88;
	st.global.f32 	[%rd91], %f96;
	ld.global.f32 	%f97, [%rd89+512];
	ld.global.f32 	%f98, [%rd90+512];
	sub.f32 	%f99, %f97, %f98;
	abs.f32 	%f100, %f99;
	st.global.f32 	[%rd91+512], %f100;
	ld.global.f32 	%f101, [%rd89+1024];
	ld.global.f32 	%f102, [%rd90+1024];
	sub.f32 	%f103, %f101, %f102;
	abs.f32 	%f104, %f103;
	st.global.f32 	[%rd91+1024], %f104;
	ld.global.f32 	%f105, [%rd89+1536];
	ld.global.f32 	%f106, [%rd90+1536];
	sub.f32 	%f107, %f105, %f106;
	abs.f32 	%f108, %f107;
	st.global.f32 	[%rd91+1536], %f108;
	add.s32 	%r73, %r73, 4;
$L__BB5_54:
	setp.eq.s32 	%p34, %r24, 0;
	@%p34 bra 	$L__BB5_59;
	setp.eq.s32 	%p35, %r24, 1;
	@%p35 bra 	$L__BB5_57;
	shl.b32 	%r62, %r73, 7;
	add.s32 	%r63, %r62, %r4;
	mul.wide.s32 	%rd92, %r63, 4;
	add.s64 	%rd93, %rd13, %rd92;
	add.s64 	%rd94, %rd14, %rd92;
	ld.global.f32 	%f109, [%rd93];
	ld.global.f32 	%f110, [%rd94];
	sub.f32 	%f111, %f109, %f110;
	abs.f32 	%f112, %f111;
	add.s64 	%rd95, %rd15, %rd92;
	st.global.f32 	[%rd95], %f112;
	ld.global.f32 	%f113, [%rd93+512];
	ld.global.f32 	%f114, [%rd94+512];
	sub.f32 	%f115, %f113, %f114;
	abs.f32 	%f116, %f115;
	st.global.f32 	[%rd95+512], %f116;
	add.s32 	%r73, %r73, 2;
$L__BB5_57:
	and.b32  	%r64, %r42, 1;
	setp.eq.b32 	%p36, %r64, 1;
	not.pred 	%p37, %p36;
	@%p37 bra 	$L__BB5_59;
	shl.b32 	%r65, %r73, 7;
	add.s32 	%r66, %r65, %r4;
	mul.wide.s32 	%rd96, %r66, 4;
	add.s64 	%rd97, %rd13, %rd96;
	add.s64 	%rd98, %rd14, %rd96;
	ld.global.f32 	%f117, [%rd97];
	ld.global.f32 	%f118, [%rd98];
	sub.f32 	%f119, %f117, %f118;
	abs.f32 	%f120, %f119;
	add.s64 	%rd99, %rd15, %rd96;
	st.global.f32 	[%rd99], %f120;
$L__BB5_59:
	ret;

}


// ===== COMPILED SASS (sm_100) =====

	.target	sm_100

	.elftype	@"ET_EXEC"


//--------------------- .note.nv.tkinfo           --------------------------
	.section	.note.nv.tkinfo,"",@"SHT_NOTE"
	.sectionflags	@"SHF_NOTE_NV_TKINFO"
	.tkinfo
        /*0018*/ 	.word	0x00000002
        /*0030*/ 	.string	""
        /*0030*/ 	.string	"ptxas"
        /*0030*/ 	.string	"Cuda compilation tools, release 13.0, V13.0.88"
        /*0030*/ 	.string	"Build cuda_13.0.r13.0/compiler.36424714_0"
        /*0030*/ 	.string	"-arch sm_100 -m 64 "



//--------------------- .note.nv.cuinfo           --------------------------
	.section	.note.nv.cuinfo,"",@"SHT_NOTE"
	.sectionflags	@"SHF_NOTE_NV_CUINFO"
        /*0018*/ 	.short	0x0002
        /*001a*/ 	.short	0x0064
        /*001c*/ 	.short	0x0082
	.zero		2


//--------------------- .nv.info                  --------------------------
	.section	.nv.info,"",@"SHT_CUDA_INFO"
	.align	4


	//----- nvinfo : EIATTR_REGCOUNT
	.align		4
        /*0000*/ 	.byte	0x04, 0x2f
        /*0002*/ 	.short	(.L_44 - .L_43)
	.align		4
.L_43:
        /*0004*/ 	.word	index@(_ZN3cub18CUB_300001_SM_10006detail11EmptyKernelIvEEvv)
        /*0008*/ 	.word	0x00000004


	//----- nvinfo : EIATTR_FRAME_SIZE
	.align		4
.L_44:
        /*000c*/ 	.byte	0x04, 0x11
        /*000e*/ 	.short	(.L_46 - .L_45)
	.align		4
.L_45:
        /*0010*/ 	.word	index@(_ZN3cub18CUB_300001_SM_10006detail11EmptyKernelIvEEvv)
        /*0014*/ 	.word	0x00000000


	//----- nvinfo : EIATTR_REGCOUNT
	.align		4
.L_46:
        /*0018*/ 	.byte	0x04, 0x2f
        /*001a*/ 	.short	(.L_48 - .L_47)
	.align		4
.L_47:
        /*001c*/ 	.word	index@(_ZN3cub18CUB_300001_SM_10006detail8for_each13static_kernelINS2_12policy_hub_t12policy_500_tEmN6thrust24THRUST_300001_SM_1000_NS8cuda_cub20__uninitialized_fill7functorINS7_10device_ptrIfEEfEEEEvT0_T1_)
        /*0020*/ 	.word	0x00000008


	//----- nvinfo : EIATTR_FRAME_SIZE
	.align		4
.L_48:
        /*0024*/ 	.byte	0x04, 0x11
        /*0026*/ 	.short	(.L_50 - .L_49)
	.align		4
.L_49:
        /*0028*/ 	.word	index@(_ZN3cub18CUB_300001_SM_10006detail8for_each13static_kernelINS2_12policy_hub_t12policy_500_tEmN6thrust24THRUST_300001_SM_1000_NS8cuda_cub20__uninitialized_fill7functorINS7_10device_ptrIfEEfEEEEvT0_T1_)
        /*002c*/ 	.word	0x00000000


	//----- nvinfo : EIATTR_REGCOUNT
	.align		4
.L_50:
        /*0030*/ 	.byte	0x04, 0x2f
        /*0032*/ 	.short	(.L_52 - .L_51)
	.align		4
.L_51:
        /*0034*/ 	.word	index@(_ZN3cub18CUB_300001_SM_10006detail8for_each13static_kernelINS2_12policy_hub_t12policy_500_tElN6thrust24THRUST_300001_SM_1000_NS8cuda_cub20__uninitialized_copy7functorINS7_6detail15normal_iteratorINS7_10device_ptrIfEEEENS7_7pointerIfNS8_3tagENS7_11use_defaultESI_EEEEEEvT0_T1_)
        /*0038*/ 	.word	0x0000000c


	//----- nvinfo : EIATTR_FRAME_SIZE
	.align		4
.L_52:
        /*003c*/ 	.byte	0x04, 0x11
        /*003e*/ 	.short	(.L_54 - .L_53)
	.align		4
.L_53:
        /*0040*/ 	.word	index@(_ZN3cub18CUB_300001_SM_10006detail8for_each13static_kernelINS2_12policy_hub_t12policy_500_tElN6thrust24THRUST_300001_SM_1000_NS8cuda_cub20__uninitialized_copy7functorINS7_6detail15normal_iteratorINS7_10device_ptrIfEEEENS7_7pointerIfNS8_3tagENS7_11use_defaultESI_EEEEEEvT0_T1_)
        /*0044*/ 	.word	0x00000000


	//----- nvinfo : EIATTR_REGCOUNT
	.align		4
.L_54:
        /*0048*/ 	.byte	0x04, 0x2f
        /*004a*/ 	.short	(.L_56 - .L_55)
	.align		4
.L_55:
        /*004c*/ 	.word	index@(_ZN3cub18CUB_300001_SM_10006detail8for_each13static_kernelINS2_12policy_hub_t12policy_500_tElN6thrust24THRUST_300001_SM_1000_NS8cuda_cub6__fill7functorINS7_6detail15normal_iteratorINS7_10device_ptrIfEEEEfEEEEvT0_T1_)
        /*0050*/ 	.word	0x00000008


	//----- nvinfo : EIATTR_FRAME_SIZE
	.align		4
.L_56:
        /*0054*/ 	.byte	0x04, 0x11
        /*0056*/ 	.short	(.L_58 - .L_57)
	.align		4
.L_57:
        /*0058*/ 	.word	index@(_ZN3cub18CUB_300001_SM_10006detail8for_each13static_kernelINS2_12policy_hub_t12policy_500_tElN6thrust24THRUST_300001_SM_1000_NS8cuda_cub6__fill7functorINS7_6detail15normal_iteratorINS7_10device_ptrIfEEEEfEEEEvT0_T1_)
        /*005c*/ 	.word	0x00000000


	//----- nvinfo : EIATTR_REGCOUNT
	.align		4
.L_58:
        /*0060*/ 	.byte	0x04, 0x2f
        /*0062*/ 	.short	(.L_60 - .L_59)
	.align		4
.L_59:
        /*0064*/ 	.word	index@(_ZN3cub18CUB_300001_SM_10006detail9transform16transform_kernelINS2_10policy_hubILb1EN4cuda3std3__45tupleIJN6thrust24THRUST_300001_SM_1000_NS6detail15normal_iteratorINSA_10device_ptrIfEEEESF_EEEE10policy1000Ei8finddiffSF_JPfSK_EEEvT0_iT1_T2_DpNS2_10kernel_argIT3_EE)
        /*0068*/ 	.word	0x0000001e


	//----- nvinfo : EIATTR_FRAME_SIZE
	.align		4
.L_60:
        /*006c*/ 	.byte	0x04, 0x11
        /*006e*/ 	.short	(.L_62 - .L_61)
	.align		4
.L_61:
        /*0070*/ 	.word	index@(_ZN3cub18CUB_300001_SM_10006detail9transform16transform_kernelINS2_10policy_hubILb1EN4cuda3std3__45tupleIJN6thrust24THRUST_300001_SM_1000_NS6detail15normal_iteratorINSA_10device_ptrIfEEEESF_EEEE10policy1000Ei8finddiffSF_JPfSK_EEEvT0_iT1_T2_DpNS2_10kernel_argIT3_EE)
        /*0074*/ 	.word	0x00000000


	//----- nvinfo : EIATTR_REGCOUNT
	.align		4
.L_62:
        /*0078*/ 	.byte	0x04, 0x2f
        /*007a*/ 	.short	(.L_64 - .L_63)
	.align		4
.L_63:
        /*007c*/ 	.word	index@(_ZN3cub18CUB_300001_SM_10006detail9transform16transform_kernelINS2_10policy_hubILb1EN4cuda3std3__45tupleIJN6thrust24THRUST_300001_SM_1000_NS6detail15normal_iteratorINSA_10device_ptrIfEEEESF_EEEE10policy1000El8finddiffSF_JPfSK_EEEvT0_iT1_T2_DpNS2_10kernel_argIT3_EE)
        /*0080*/ 	.word	0x00000020


	//----- nvinfo : EIATTR_FRAME_SIZE
	.align		4
.L_64:
        /*0084*/ 	.byte	0x04, 0x11
        /*0086*/ 	.short	(.L_66 - .L_65)
	.align		4
.L_65:
        /*0088*/ 	.word	index@(_ZN3cub18CUB_300001_SM_10006detail9transform16transform_kernelINS2_10policy_hubILb1EN4cuda3std3__45tupleIJN6thrust24THRUST_300001_SM_1000_NS6detail15normal_iteratorINSA_10device_ptrIfEEEESF_EEEE10policy1000El8finddiffSF_JPfSK_EEEvT0_iT1_T2_DpNS2_10kernel_argIT3_EE)
        /*008c*/ 	.word	0x00000000


	//----- nvinfo : EIATTR_MIN_STACK_SIZE
	.align		4
.L_66:
        /*0090*/ 	.byte	0x04, 0x12
        /*0092*/ 	.short	(.L_68 - .L_67)
	.align		4
.L_67:
        /*0094*/ 	.word	index@(_ZN3cub18CUB_300001_SM_10006detail9transform16transform_kernelINS2_10policy_hubILb1EN4cuda3std3__45tupleIJN6thrust24THRUST_300001_SM_1000_NS6detail15normal_iteratorINSA_10device_ptrIfEEEESF_EEEE10policy1000El8finddiffSF_JPfSK_EEEvT0_iT1_T2_DpNS2_10kernel_argIT3_EE)
        /*0098*/ 	.word	0x00000000


	//----- nvinfo : EIATTR_MIN_STACK_SIZE
	.align		4
.L_68:
        /*009c*/ 	.byte	0x04, 0x12
        /*009e*/ 	.short	(.L_70 - .L_69)
	.align		4
.L_69:
        /*00a0*/ 	.word	index@(_ZN3cub18CUB_300001_SM_10006detail9transform16transform_kernelINS2_10policy_hubILb1EN4cuda3std3__45tupleIJN6thrust24THRUST_300001_SM_1000_NS6detail15normal_iteratorINSA_10device_ptrIfEEEESF_EEEE10policy1000Ei8finddiffSF_JPfSK_EEEvT0_iT1_T2_DpNS2_10kernel_argIT3_EE)
        /*00a4*/ 	.word	0x00000000


	//----- nvinfo : EIATTR_MIN_STACK_SIZE
	.align		4
.L_70:
        /*00a8*/ 	.byte	0x04, 0x12
        /*00aa*/ 	.short	(.L_72 - .L_71)
	.align		4
.L_71:
        /*00ac*/ 	.word	index@(_ZN3cub18CUB_300001_SM_10006detail8for_each13static_kernelINS2_12policy_hub_t12policy_500_tElN6thrust24THRUST_300001_SM_1000_NS8cuda_cub6__fill7functorINS7_6detail15normal_iteratorINS7_10device_ptrIfEEEEfEEEEvT0_T1_)
        /*00b0*/ 	.word	0x00000000


	//----- nvinfo : EIATTR_MIN_STACK_SIZE
	.align		4
.L_72:
        /*00b4*/ 	.byte	0x04, 0x12
        /*00b6*/ 	.short	(.L_74 - .L_73)
	.align		4
.L_73:
        /*00b8*/ 	.word	index@(_ZN3cub18CUB_300001_SM_10006detail8for_each13static_kernelINS2_12policy_hub_t12policy_500_tElN6thrust24THRUST_300001_SM_1000_NS8cuda_cub20__uninitialized_copy7functorINS7_6detail15normal_iteratorINS7_10device_ptrIfEEEENS7_7pointerIfNS8_3tagENS7_11use_defaultESI_EEEEEEvT0_T1_)
        /*00bc*/ 	.word	0x00000000


	//----- nvinfo : EIATTR_MIN_STACK_SIZE
	.align		4
.L_74:
        /*00c0*/ 	.byte	0x04, 0x12
        /*00c2*/ 	.short	(.L_76 - .L_75)
	.align		4
.L_75:
        /*00c4*/ 	.word	index@(_ZN3cub18CUB_300001_SM_10006detail8for_each13static_kernelINS2_12policy_hub_t12policy_500_tEmN6thrust24THRUST_300001_SM_1000_NS8cuda_cub20__uninitialized_fill7functorINS7_10device_ptrIfEEfEEEEvT0_T1_)
        /*00c8*/ 	.word	0x00000000


	//----- nvinfo : EIATTR_MIN_STACK_SIZE
	.align		4
.L_76:
        /*00cc*/ 	.byte	0x04, 0x12
        /*00ce*/ 	.short	(.L_78 - .L_77)
	.align		4
.L_77:
        /*00d0*/ 	.word	index@(_ZN3cub18CUB_300001_SM_10006detail11EmptyKernelIvEEvv)
        /*00d4*/ 	.word	0x00000000
.L_78:


//--------------------- .nv.compat                --------------------------
	.section	.nv.compat,"",@"SHT_CUDA_COMPAT_INFO"
	.align	4
        /*0000*/ 	.byte	0x02, 0x09, 0x00, 0x00, 0x02, 0x02, 0x01, 0x00, 0x02, 0x05, 0x05, 0x00, 0x03, 0x07, 0x01, 0x01
        /*0010*/ 	.byte	0x02, 0x03, 0x00, 0x00, 0x02, 0x06, 0x01, 0x00, 0x04, 0x0b, 0x08, 0x00, 0x09, 0x00, 0x00, 0x00
        /*0020*/ 	.byte	0x00, 0x00, 0x00, 0x00


//--------------------- .nv.info._ZN3cub18CUB_300001_SM_10006detail9transform16transform_kernelINS2_10policy_hubILb1EN4cuda3std3__45tupleIJN6thrust24THRUST_300001_SM_1000_NS6detail15normal_iteratorINSA_10device_ptrIfEEEESF_EEEE10policy1000El8finddiffSF_JPfSK_EEEvT0_iT1_T2_DpNS2_10kernel_argIT3_EE --------------------------
	.section	.nv.info._ZN3cub18CUB_300001_SM_10006detail9transform16transform_kernelINS2_10policy_hubILb1EN4cuda3std3__45tupleIJN6thrust24THRUST_300001_SM_1000_NS6detail15normal_iteratorINSA_10device_ptrIfEEEESF_EEEE10policy1000El8finddiffSF_JPfSK_EEEvT0_iT1_T2_DpNS2_10kernel_argIT3_EE,"",@"SHT_CUDA_INFO"
	.sectionflags	@""
	.align	4


	//----- nvinfo : EIATTR_CUDA_API_VERSION
	.align		4
        /*0000*/ 	.byte	0x04, 0x37
        /*0002*/ 	.short	(.L_80 - .L_79)
.L_79:
        /*0004*/ 	.word	0x00000082


	//----- nvinfo : EIATTR_KPARAM_INFO
	.align		4
.L_80:
        /*0008*/ 	.byte	0x04, 0x17
        /*000a*/ 	.short	(.L_82 - .L_81)
.L_81:
        /*000c*/ 	.word	0x00000000
        /*0010*/ 	.short	0x0005
        /*0012*/ 	.short	0x0028
        /*0014*/ 	.byte	0x00, 0xf0, 0x41, 0x00


	//----- nvinfo : EIATTR_KPARAM_INFO
	.align		4
.L_82:
        /*0018*/ 	.byte	0x04, 0x17
        /*001a*/ 	.short	(.L_84 - .L_83)
.L_83:
        /*001c*/ 	.word	0x00000000
        /*0020*/ 	.short	0x0004
        /*0022*/ 	.short	0x0018
        /*0024*/ 	.byte	0x00, 0xf0, 0x41, 0x00


	//----- nvinfo : EIATTR_KPARAM_INFO
	.align		4
.L_84:
        /*0028*/ 	.byte	0x04, 0x17
        /*002a*/ 	.short	(.L_86 - .L_85)
.L_85:
        /*002c*/ 	.word	0x00000000
        /*0030*/ 	.short	0x0003
        /*0032*/ 	.short	0x0010
        /*0034*/ 	.byte	0x00, 0xf0, 0x21, 0x00


	//----- nvinfo : EIATTR_KPARAM_INFO
	.align		4
.L_86:
        /*0038*/ 	.byte	0x04, 0x17
        /*003a*/ 	.short	(.L_88 - .L_87)
.L_87:
        /*003c*/ 	.word	0x00000000
        /*0040*/ 	.short	0x0002
        /*0042*/ 	.short	0x000c
        /*0044*/ 	.byte	0x00, 0xf0, 0x05, 0x00


	//----- nvinfo : EIATTR_KPARAM_INFO
	.align		4
.L_88:
        /*0048*/ 	.byte	0x04, 0x17
        /*004a*/ 	.short	(.L_90 - .L_89)
.L_89:
        /*004c*/ 	.word	0x00000000
        /*0050*/ 	.short	0x0001
        /*0052*/ 	.short	0x0008
        /*0054*/ 	.byte	0x00, 0xf0, 0x11, 0x00


	//----- nvinfo : EIATTR_KPARAM_INFO
	.align		4
.L_90:
        /*0058*/ 	.byte	0x04, 0x17
        /*005a*/ 	.short	(.L_92 - .L_91)
.L_91:
        /*005c*/ 	.word	0x00000000
        /*0060*/ 	.short	0x0000
        /*0062*/ 	.short	0x0000
        /*0064*/ 	.byte	0x00, 0xf0, 0x21, 0x00


	//----- nvinfo : EIATTR_SPARSE_MMA_MASK
	.align		4
.L_92:
        /*0068*/ 	.byte	0x03, 0x50
        /*006a*/ 	.short	0x0000


	//----- nvinfo : EIATTR_MAXREG_COUNT
	.align		4
        /*006c*/ 	.byte	0x03, 0x1b
        /*006e*/ 	.short	0x00ff


	//----- nvinfo : EIATTR_MERCURY_ISA_VERSION
	.align		4
        /*0070*/ 	.byte	0x03, 0x5f
        /*0072*/ 	.short	0x0101


	//----- nvinfo : EIATTR_VRC_CTA_INIT_COUNT
	.align		4
        /*0074*/ 	.byte	0x02, 0x4a
	.zero		1
	.zero		1


	//----- nvinfo : EIATTR_EXIT_INSTR_OFFSETS
	.align		4
        /*0078*/ 	.byte	0x04, 0x1c
        /*007a*/ 	.short	(.L_94 - .L_93)


	//   ....[0]....
.L_93:
        /*007c*/ 	.word	0x000003e0


	//   ....[1]....
        /*0080*/ 	.word	0x00000db0


	//   ....[2]....
        /*0084*/ 	.word	0x000010a0


	//   ....[3]....
        /*0088*/ 	.word	0x00001240


	//   ....[4]....
        /*008c*/ 	.word	0x00001270


	//   ....[5]....
        /*0090*/ 	.word	0x00001300


	//   ....[6]....
        /*0094*/ 	.word	0x00001320


	//   ....[7]....
        /*0098*/ 	.word	0x00001890


	//   ....[8]....
        /*009c*/ 	.word	0x00001b20


	//   ....[9]....
        /*00a0*/ 	.word	0x00001c60


	//   ....[10]....
        /*00a4*/ 	.word	0x00001d00


	//----- nvinfo : EIATTR_MAX_THREADS
	.align		4
.L_94:
        /*00a8*/ 	.byte	0x04, 0x05
        /*00aa*/ 	.short	(.L_96 - .L_95)
.L_95:
        /*00ac*/ 	.word	0x00000080
        /*00b0*/ 	.word	0x00000001
        /*00b4*/ 	.word	0x00000001


	//----- nvinfo : EIATTR_CRS_STACK_SIZE
	.align		4
.L_96:
        /*00b8*/ 	.byte	0x04, 0x1e
        /*00ba*/ 	.short	(.L_98 - .L_97)
.L_97:
        /*00bc*/ 	.word	0x00000000


	//----- nvinfo : EIATTR_CBANK_PARAM_SIZE
	.align		4
.L_98:
        /*00c0*/ 	.byte	0x03, 0x19
        /*00c2*/ 	.short	0x0038


	//----- nvinfo : EIATTR_PARAM_CBANK
	.align		4
        /*00c4*/ 	.byte	0x04, 0x0a
        /*00c6*/ 	.short	(.L_100 - .L_99)
	.align		4
.L_99:
        /*00c8*/ 	.word	index@(.nv.constant0._ZN3cub18CUB_300001_SM_10006detail9transform16transform_kernelINS2_10policy_hubILb1EN4cuda3std3__45tupleIJN6thrust24THRUST_300001_SM_1000_NS6detail15normal_iteratorINSA_10device_ptrIfEEEESF_EEEE10policy1000El8finddiffSF_JPfSK_EEEvT0_iT1_T2_DpNS2_10kernel_argIT3_EE)
        /*00cc*/ 	.short	0x0380
        /*00ce*/ 	.short	0x0038


	//----- nvinfo : EIATTR_SW_WAR
	.align		4
.L_100:
        /*00d0*/ 	.byte	0x04, 0x36
        /*00d2*/ 	.short	(.L_102 - .L_101)
.L_101:
        /*00d4*/ 	.word	0x00000008
.L_102:


//--------------------- .nv.info._ZN3cub18CUB_300001_SM_10006detail9transform16transform_kernelINS2_10policy_hubILb1EN4cuda3std3__45tupleIJN6thrust24THRUST_300001_SM_1000_NS6detail15normal_iteratorINSA_10device_ptrIfEEEESF_EEEE10policy1000Ei8finddiffSF_JPfSK_EEEvT0_iT1_T2_DpNS2_10kernel_argIT3_EE --------------------------
	.section	.nv.info._ZN3cub18CUB_300001_SM_10006detail9transform16transform_kernelINS2_10policy_hubILb1EN4cuda3std3__45tupleIJN6thrust24THRUST_300001_SM_1000_NS6detail15normal_iteratorINSA_10device_ptrIfEEEESF_EEEE10policy1000Ei8finddiffSF_JPfSK_EEEvT0_iT1_T2_DpNS2_10kernel_argIT3_EE,"",@"SHT_CUDA_INFO"
	.sectionflags	@""
	.align	4


	//----- nvinfo : EIATTR_CUDA_API_VERSION
	.align		4
        /*0000*/ 	.byte	0x04, 0x37
        /*0002*/ 	.short	(.L_104 - .L_103)
.L_103:
        /*0004*/ 	.word	0x00000082


	//----- nvinfo : EIATTR_KPARAM_INFO
	.align		4
.L_104:
        /*0008*/ 	.byte	0x04, 0x17
        /*000a*/ 	.short	(.L_106 - .L_105)
.L_105:
        /*000c*/ 	.word	0x00000000
        /*0010*/ 	.short	0x0005
        /*0012*/ 	.short	0x0028
        /*0014*/ 	.byte	0x00, 0xf0, 0x41, 0x00


	//----- nvinfo : EIATTR_KPARAM_INFO
	.align		4
.L_106:
        /*0018*/ 	.byte	0x04, 0x17
        /*001a*/ 	.short	(.L_108 - .L_107)
.L_107:
        /*001c*/ 	.word	0x00000000
        /*0020*/ 	.short	0x0004
        /*0022*/ 	.short	0x0018
        /*0024*/ 	.byte	0x00, 0xf0, 0x41, 0x00


	//----- nvinfo : EIATTR_KPARAM_INFO
	.align		4
.L_108:
        /*0028*/ 	.byte	0x04, 0x17
        /*002a*/ 	.short	(.L_110 - .L_109)
.L_109:
        /*002c*/ 	.word	0x00000000
        /*0030*/ 	.short	0x0003
        /*0032*/ 	.short	0x0010
        /*0034*/ 	.byte	0x00, 0xf0, 0x21, 0x00


	//----- nvinfo : EIATTR_KPARAM_INFO
	.align		4
.L_110:
        /*0038*/ 	.byte	0x04, 0x17
        /*003a*/ 	.short	(.L_112 - .L_111)
.L_111:
        /*003c*/ 	.word	0x00000000
        /*0040*/ 	.short	0x0002
        /*0042*/ 	.short	0x0008
        /*0044*/ 	.byte	0x00, 0xf0, 0x05, 0x00


	//----- nvinfo : EIATTR_KPARAM_INFO
	.align		4
.L_112:
        /*0048*/ 	.byte	0x04, 0x17
        /*004a*/ 	.short	(.L_114 - .L_113)
.L_113:
        /*004c*/ 	.word	0x00000000
        /*0050*/ 	.short	0x0001
        /*0052*/ 	.short	0x0004
        /*0054*/ 	.byte	0x00, 0xf0, 0x11, 0x00


	//----- nvinfo : EIATTR_KPARAM_INFO
	.align		4
.L_114:
        /*0058*/ 	.byte	0x04, 0x17
        /*005a*/ 	.short	(.L_116 - .L_115)
.L_115:
        /*005c*/ 	.word	0x00000000
        /*0060*/ 	.short	0x0000
        /*0062*/ 	.short	0x0000
        /*0064*/ 	.byte	0x00, 0xf0, 0x11, 0x00


	//----- nvinfo : EIATTR_SPARSE_MMA_MASK
	.align		4
.L_116:
        /*0068*/ 	.byte	0x03, 0x50
        /*006a*/ 	.short	0x0000


	//----- nvinfo : EIATTR_MAXREG_COUNT
	.align		4
        /*006c*/ 	.byte	0x03, 0x1b
        /*006e*/ 	.short	0x00ff


	//----- nvinfo : EIATTR_MERCURY_ISA_VERSION
	.align		4
        /*0070*/ 	.byte	0x03, 0x5f
        /*0072*/ 	.short	0x0101


	//----- nvinfo : EIATTR_VRC_CTA_INIT_COUNT
	.align		4
        /*0074*/ 	.byte	0x02, 0x4a
	.zero		1
	.zero		1


	//----- nvinfo : EIATTR_EXIT_INSTR_OFFSETS
	.align		4
        /*0078*/ 	.byte	0x04, 0x1c
        /*007a*/ 	.short	(.L_118 - .L_117)


	//   ....[0]....
.L_117:
        /*007c*/ 	.word	0x000002f0


	//   ....[1]....
        /*0080*/ 	.word	0x00000870


	//   ....[2]....
        /*0084*/ 	.word	0x00000b00


	//   ....[3]....
        /*0088*/ 	.word	0x00000c50


	//   ....[4]....
        /*008c*/ 	.word	0x00000d00


	//   ....[5]....
        /*0090*/ 	.word	0x00000d30


	//   ....[6]....
        /*0094*/ 	.word	0x000012b0


	//   ....[7]....
        /*0098*/ 	.word	0x000015e0


	//   ....[8]....
        /*009c*/ 	.word	0x000017a0


	//   ....[9]....
        /*00a0*/ 	.word	0x000017d0


	//   ....[10]....
        /*00a4*/ 	.word	0x00001870


	//----- nvinfo : EIATTR_MAX_THREADS
	.align		4
.L_118:
        /*00a8*/ 	.byte	0x04, 0x05
        /*00aa*/ 	.short	(.L_120 - .L_119)
.L_119:
        /*00ac*/ 	.word	0x00000080
        /*00b0*/ 	.word	0x00000001
        /*00b4*/ 	.word	0x00000001


	//----- nvinfo : EIATTR_CRS_STACK_SIZE
	.align		4
.L_120:
        /*00b8*/ 	.byte	0x04, 0x1e
        /*00ba*/ 	.short	(.L_122 - .L_121)
.L_121:
        /*00bc*/ 	.word	0x00000000


	//----- nvinfo : EIATTR_CBANK_PARAM_SIZE
	.align		4
.L_122:
        /*00c0*/ 	.byte	0x03, 0x19
        /*00c2*/ 	.short	0x0038


	//----- nvinfo : EIATTR_PARAM_CBANK
	.align		4
        /*00c4*/ 	.byte	0x04, 0x0a
        /*00c6*/ 	.short	(.L_124 - .L_123)
	.align		4
.L_123:
        /*00c8*/ 	.word	index@(.nv.constant0._ZN3cub18CUB_300001_SM_10006detail9transform16transform_kernelINS2_10policy_hubILb1EN4cuda3std3__45tupleIJN6thrust24THRUST_300001_SM_1000_NS6detail15normal_iteratorINSA_10device_ptrIfEEEESF_EEEE10policy1000Ei8finddiffSF_JPfSK_EEEvT0_iT1_T2_DpNS2_10kernel_argIT3_EE)
        /*00cc*/ 	.short	0x0380
        /*00ce*/ 	.short	0x0038


	//----- nvinfo : EIATTR_SW_WAR
	.align		4
.L_124:
        /*00d0*/ 	.byte	0x04, 0x36
        /*00d2*/ 	.short	(.L_126 - .L_125)
.L_125:
        /*00d4*/ 	.word	0x00000008
.L_126:


//--------------------- .nv.info._ZN3cub18CUB_300001_SM_10006detail8for_each13static_kernelINS2_12policy_hub_t12policy_500_tElN6thrust24THRUST_300001_SM_1000_NS8cuda_cub6__fill7functorINS7_6detail15normal_iteratorINS7_10device_ptrIfEEEEfEEEEvT0_T1_ --------------------------
	.section	.nv.info._ZN3cub18CUB_300001_SM_10006detail8for_each13static_kernelINS2_12policy_hub_t12policy_500_tElN6thrust24THRUST_300001_SM_1000_NS8cuda_cub6__fill7functorINS7_6detail15normal_iteratorINS7_10device_ptrIfEEEEfEEEEvT0_T1_,"",@"SHT_CUDA_INFO"
	.sectionflags	@""
	.align	4


	//----- nvinfo : EIATTR_CUDA_API_VERSION
	.align		4
        /*0000*/ 	.byte	0x04, 0x37
        /*0002*/ 	.short	(.L_128 - .L_127)
.L_127:
        /*0004*/ 	.word	0x00000082


	//----- nvinfo : EIATTR_KPARAM_INFO
	.align		4
.L_128:
        /*0008*/ 	.byte	0x04, 0x17
        /*000a*/ 	.short	(.L_130 - .L_129)
.L_129:
        /*000c*/ 	.word	0x00000000
        /*0010*/ 	.short	0x0001
        /*0012*/ 	.short	0x0008
        /*0014*/ 	.byte	0x00, 0xf0, 0x41, 0x00


	//----- nvinfo : EIATTR_KPARAM_INFO
	.align		4
.L_130:
        /*0018*/ 	.byte	0x04, 0x17
        /*001a*/ 	.short	(.L_132 - .L_131)
.L_131:
        /*001c*/ 	.word	0x00000000
        /*0020*/ 	.short	0x0000
        /*0022*/ 	.short	0x0000
        /*0024*/ 	.byte	0x00, 0xf0, 0x21, 0x00


	//----- nvinfo : EIATTR_SPARSE_MMA_MASK
	.align		4
.L_132:
        /*0028*/ 	.byte	0x03, 0x50
        /*002a*/ 	.short	0x0000


	//----- nvinfo : EIATTR_MAXREG_COUNT
	.align		4
        /*002c*/ 	.byte	0x03, 0x1b
        /*002e*/ 	.short	0x00ff


	//----- nvinfo : EIATTR_MERCURY_ISA_VERSION
	.align		4
        /*0030*/ 	.byte	0x03, 0x5f
        /*0032*/ 	.short	0x0101


	//----- nvinfo : EIATTR_VRC_CTA_INIT_COUNT
	.align		4
        /*0034*/ 	.byte	0x02, 0x4a
	.zero		1
	.zero		1


	//----- nvinfo : EIATTR_EXIT_INSTR_OFFSETS
	.align		4
        /*0038*/ 	.byte	0x04, 0x1c
        /*003a*/ 	.short	(.L_134 - .L_133)


	//   ....[0]....
.L_133:
        /*003c*/ 	.word	0x00000130


	//   ....[1]....
        /*0040*/ 	.word	0x00000240


	//   ....[2]....
        /*0044*/ 	.word	0x00000270


	//----- nvinfo : EIATTR_MAX_THREADS
	.align		4
.L_134:
        /*0048*/ 	.byte	0x04, 0x05
        /*004a*/ 	.short	(.L_136 - .L_135)
.L_135:
        /*004c*/ 	.word	0x00000100
        /*0050*/ 	.word	0x00000001
        /*0054*/ 	.word	0x00000001


	//----- nvinfo : EIATTR_CBANK_PARAM_SIZE
	.align		4
.L_136:
        /*0058*/ 	.byte	0x03, 0x19
        /*005a*/ 	.short	0x0018


	//----- nvinfo : EIATTR_PARAM_CBANK
	.align		4
        /*005c*/ 	.byte	0x04, 0x0a
        /*005e*/ 	.short	(.L_138 - .L_137)
	.align		4
.L_137:
        /*0060*/ 	.word	index@(.nv.constant0._ZN3cub18CUB_300001_SM_10006detail8for_each13static_kernelINS2_12policy_hub_t12policy_500_tElN6thrust24THRUST_300001_SM_1000_NS8cuda_cub6__fill7functorINS7_6detail15normal_iteratorINS7_10device_ptrIfEEEEfEEEEvT0_T1_)
        /*0064*/ 	.short	0x0380
        /*0066*/ 	.short	0x0018


	//----- nvinfo : EIATTR_SW_WAR
	.align		4
.L_138:
        /*0068*/ 	.byte	0x04, 0x36
        /*006a*/ 	.short	(.L_140 - .L_139)
.L_139:
        /*006c*/ 	.word	0x00000008
.L_140:


//--------------------- .nv.info._ZN3cub18CUB_300001_SM_10006detail8for_each13static_kernelINS2_12policy_hub_t12policy_500_tElN6thrust24THRUST_300001_SM_1000_NS8cuda_cub20__uninitialized_copy7functorINS7_6detail15normal_iteratorINS7_10device_ptrIfEEEENS7_7pointerIfNS8_3tagENS7_11use_defaultESI_EEEEEEvT0_T1_ --------------------------
	.section	.nv.info._ZN3cub18CUB_300001_SM_10006detail8for_each13static_kernelINS2_12policy_hub_t12policy_500_tElN6thrust24THRUST_300001_SM_1000_NS8cuda_cub20__uninitialized_copy7functorINS7_6detail15normal_iteratorINS7_10device_ptrIfEEEENS7_7pointerIfNS8_3tagENS7_11use_defaultESI_EEEEEEvT0_T1_,"",@"SHT_CUDA_INFO"
	.sectionflags	@""
	.align	4


	//----- nvinfo : EIATTR_CUDA_API_VERSION
	.align		4
        /*0000*/ 	.byte	0x04, 0x37
        /*0002*/ 	.short	(.L_142 - .L_141)
.L_141:
        /*0004*/ 	.word	0x00000082


	//----- nvinfo : EIATTR_KPARAM_INFO
	.align		4
.L_142:
        /*0008*/ 	.byte	0x04, 0x17
        /*000a*/ 	.short	(.L_144 - .L_143)
.L_143:
        /*000c*/ 	.word	0x00000000
        /*0010*/ 	.short	0x0001
        /*0012*/ 	.short	0x0008
        /*0014*/ 	.byte	0x00, 0xf0, 0x41, 0x00


	//----- nvinfo : EIATTR_KPARAM_INFO
	.align		4
.L_144:
        /*0018*/ 	.byte	0x04, 0x17
        /*001a*/ 	.short	(.L_146 - .L_145)
.L_145:
        /*001c*/ 	.word	0x00000000
        /*0020*/ 	.short	0x0000
        /*0022*/ 	.short	0x0000
        /*0024*/ 	.byte	0x00, 0xf0, 0x21, 0x00


	//----- nvinfo : EIATTR_SPARSE_MMA_MASK
	.align		4
.L_146:
        /*0028*/ 	.byte	0x03, 0x50
        /*002a*/ 	.short	0x0000


	//----- nvinfo : EIATTR_MAXREG_COUNT
	.align		4
        /*002c*/ 	.byte	0x03, 0x1b
        /*002e*/ 	.short	0x00ff


	//----- nvinfo : EIATTR_MERCURY_ISA_VERSION
	.align		4
        /*0030*/ 	.byte	0x03, 0x5f
        /*0032*/ 	.short	0x0101


	//----- nvinfo : EIATTR_VRC_CTA_INIT_COUNT
	.align		4
        /*0034*/ 	.byte	0x02, 0x4a
	.zero		1
	.zero		1


	//----- nvinfo : EIATTR_EXIT_INSTR_OFFSETS
	.align		4
        /*0038*/ 	.byte	0x04, 0x1c
        /*003a*/ 	.short	(.L_148 - .L_147)


	//   ....[0]....
.L_147:
        /*003c*/ 	.word	0x00000190


	//   ....[1]....
        /*0040*/ 	.word	0x00000320


	//   ....[2]....
        /*0044*/ 	.word	0x000003f0


	//----- nvinfo : EIATTR_MAX_THREADS
	.align		4
.L_148:
        /*0048*/ 	.byte	0x04, 0x05
        /*004a*/ 	.short	(.L_150 - .L_149)
.L_149:
        /*004c*/ 	.word	0x00000100
        /*0050*/ 	.word	0x00000001
        /*0054*/ 	.word	0x00000001


	//----- nvinfo : EIATTR_CRS_STACK_SIZE
	.align		4
.L_150:
        /*0058*/ 	.byte	0x04, 0x1e
        /*005a*/ 	.short	(.L_152 - .L_151)
.L_151:
        /*005c*/ 	.word	0x00000000


	//----- nvinfo : EIATTR_CBANK_PARAM_SIZE
	.align		4
.L_152:
        /*0060*/ 	.byte	0x03, 0x19
        /*0062*/ 	.short	0x0018


	//----- nvinfo : EIATTR_PARAM_CBANK
	.align		4
        /*0064*/ 	.byte	0x04, 0x0a
        /*0066*/ 	.short	(.L_154 - .L_153)
	.align		4
.L_153:
        /*0068*/ 	.word	index@(.nv.constant0._ZN3cub18CUB_300001_SM_10006detail8for_each13static_kernelINS2_12policy_hub_t12policy_500_tElN6thrust24THRUST_300001_SM_1000_NS8cuda_cub20__uninitialized_copy7functorINS7_6detail15normal_iteratorINS7_10device_ptrIfEEEENS7_7pointerIfNS8_3tagENS7_11use_defaultESI_EEEEEEvT0_T1_)
        /*006c*/ 	.short	0x0380
        /*006e*/ 	.short	0x0018


	//----- nvinfo : EIATTR_SW_WAR
	.align		4
.L_154:
        /*0070*/ 	.byte	0x04, 0x36
        /*0072*/ 	.short	(.L_156 - .L_155)
.L_155:
        /*0074*/ 	.word	0x00000008
.L_156:


//--------------------- .nv.info._ZN3cub18CUB_300001_SM_10006detail8for_each13static_kernelINS2_12policy_hub_t12policy_500_tEmN6thrust24THRUST_300001_SM_1000_NS8cuda_cub20__uninitialized_fill7functorINS7_10device_ptrIfEEfEEEEvT0_T1_ --------------------------
	.section	.nv.info._ZN3cub18CUB_300001_SM_10006detail8for_each13static_kernelINS2_12policy_hub_t12policy_500_tEmN6thrust24THRUST_300001_SM_1000_NS8cuda_cub20__uninitialized_fill7functorINS7_10device_ptrIfEEfEEEEvT0_T1_,"",@"SHT_CUDA_INFO"
	.sectionflags	@""
	.align	4


	//----- nvinfo : EIATTR_CUDA_API_VERSION
	.align		4
        /*0000*/ 	.byte	0x04, 0x37
        /*0002*/ 	.short	(.L_158 - .L_157)
.L_157:
        /*0004*/ 	.word	0x00000082


	//----- nvinfo : EIATTR_KPARAM_INFO
	.align		4
.L_158:
        /*0008*/ 	.byte	0x04, 0x17
        /*000a*/ 	.short	(.L_160 - .L_159)
.L_159:
        /*000c*/ 	.word	0x00000000
        /*0010*/ 	.short	0x0001
        /*0012*/ 	.short	0x0008
        /*0014*/ 	.byte	0x00, 0xf0, 0x41, 0x00


	//----- nvinfo : EIATTR_KPARAM_INFO
	.align		4
.L_160:
        /*0018*/ 	.byte	0x04, 0x17
        /*001a*/ 	.short	(.L_162 - .L_161)
.L_161:
        /*001c*/ 	.word	0x00000000
        /*0020*/ 	.short	0x0000
        /*0022*/ 	.short	0x0000
        /*0024*/ 	.byte	0x00, 0xf0, 0x21, 0x00


	//----- nvinfo : EIATTR_SPARSE_MMA_MASK
	.align		4
.L_162:
        /*0028*/ 	.byte	0x03, 0x50
        /*002a*/ 	.short	0x0000


	//----- nvinfo : EIATTR_MAXREG_COUNT
	.align		4
        /*002c*/ 	.byte	0x03, 0x1b
        /*002e*/ 	.short	0x00ff


	//----- nvinfo : EIATTR_MERCURY_ISA_VERSION
	.align		4
        /*0030*/ 	.byte	0x03, 0x5f
        /*0032*/ 	.short	0x0101


	//----- nvinfo : EIATTR_VRC_CTA_INIT_COUNT
	.align		4
        /*0034*/ 	.byte	0x02, 0x4a
	.zero		1
	.zero		1


	//----- nvinfo : EIATTR_EXIT_INSTR_OFFSETS
	.align		4
        /*0038*/ 	.byte	0x04, 0x1c
        /*003a*/ 	.short	(.L_164 - .L_163)


	//   ....[0]....
.L_163:
        /*003c*/ 	.word	0x00000130


	//   ....[1]....
        /*0040*/ 	.word	0x00000230


	//   ....[2]....
        /*0044*/ 	.word	0x00000260


	//----- nvinfo : EIATTR_MAX_THREADS
	.align		4
.L_164:
        /*0048*/ 	.byte	0x04, 0x05
        /*004a*/ 	.short	(.L_166 - .L_165)
.L_165:
        /*004c*/ 	.word	0x00000100
        /*0050*/ 	.word	0x00000001
        /*0054*/ 	.word	0x00000001


	//----- nvinfo : EIATTR_CBANK_PARAM_SIZE
	.align		4
.L_166:
        /*0058*/ 	.byte	0x03, 0x19
        /*005a*/ 	.short	0x0018


	//----- nvinfo : EIATTR_PARAM_CBANK
	.align		4
        /*005c*/ 	.byte	0x04, 0x0a
        /*005e*/ 	.short	(.L_168 - .L_167)
	.align		4
.L_167:
        /*0060*/ 	.word	index@(.nv.constant0._ZN3cub18CUB_300001_SM_10006detail8for_each13static_kernelINS2_12policy_hub_t12policy_500_tEmN6thrust24THRUST_300001_SM_1000_NS8cuda_cub20__uninitialized_fill7functorINS7_10device_ptrIfEEfEEEEvT0_T1_)
        /*0064*/ 	.short	0x0380
        /*0066*/ 	.short	0x0018


	//----- nvinfo : EIATTR_SW_WAR
	.align		4
.L_168:
        /*0068*/ 	.byte	0x04, 0x36
        /*006a*/ 	.short	(.L_170 - .L_169)
.L_169:
        /*006c*/ 	.word	0x00000008
.L_170:


//--------------------- .nv.info._ZN3cub18CUB_300001_SM_10006detail11EmptyKernelIvEEvv --------------------------
	.section	.nv.info._ZN3cub18CUB_300001_SM_10006detail11EmptyKernelIvEEvv,"",@"SHT_CUDA_INFO"
	.sectionflags	@""
	.align	4


	//----- nvinfo : EIATTR_CUDA_API_VERSION
	.align		4
        /*0000*/ 	.byte	0x04, 0x37
        /*0002*/ 	.short	(.L_172 - .L_171)
.L_171:
        /*0004*/ 	.word	0x00000082


	//----- nvinfo : EIATTR_SPARSE_MMA_MASK
	.align		4
.L_172:
        /*0008*/ 	.byte	0x03, 0x50
        /*000a*/ 	.short	0x0000


	//----- nvinfo : EIATTR_MAXREG_COUNT
	.align		4
        /*000c*/ 	.byte	0x03, 0x1b
        /*000e*/ 	.short	0x00ff


	//----- nvinfo : EIATTR_MERCURY_ISA_VERSION
	.align		4
        /*0010*/ 	.byte	0x03, 0x5f
        /*0012*/ 	.short	0x0101


	//----- nvinfo : EIATTR_VRC_CTA_INIT_COUNT
	.align		4
        /*0014*/ 	.byte	0x02, 0x4a
	.zero		1
	.zero		1


	//----- nvinfo : EIATTR_EXIT_INSTR_OFFSETS
	.align		4
        /*0018*/ 	.byte	0x04, 0x1c
        /*001a*/ 	.short	(.L_174 - .L_173)


	//   ....[0]....
.L_173:
        /*001c*/ 	.word	0x00000010


	//----- nvinfo : EIATTR_SW_WAR
	.align		4
.L_174:
        /*0020*/ 	.byte	0x04, 0x36
        /*0022*/ 	.short	(.L_176 - .L_175)
.L_175:
        /*0024*/ 	.word	0x00000008
.L_176:


//--------------------- .nv.callgraph             --------------------------
	.section	.nv.callgraph,"",@"SHT_CUDA_CALLGRAPH"
	.align	4
	.sectionentsize	8
	.align		4
        /*0000*/ 	.word	0x00000000
	.align		4
        /*0004*/ 	.word	0xffffffff
	.align		4
        /*0008*/ 	.word	0x00000000
	.align		4
        /*000c*/ 	.word	0xfffffffe
	.align		4
        /*0010*/ 	.word	0x00000000
	.align		4
        /*0014*/ 	.word	0xfffffffd
	.align		4
        /*0018*/ 	.word	0x00000000
	.align		4
        /*001c*/ 	.word	0xfffffffc


//--------------------- .nv.constant4             --------------------------
	.section	.nv.constant4,"a",@progbits
	.align	8
	.align		8
.nv.constant4:
        /*0000*/ 	.dword	_ZN34_INTERNAL_26f8adc6_4_k_cu_2cf8e89a4cuda3std3__45__cpo5beginE
	.align		8
        /*0008*/ 	.dword	_ZN34_INTERNAL_26f8adc6_4_k_cu_2cf8e89a4cuda3std3__45__cpo3endE
	.align		8
        /*0010*/ 	.dword	_ZN34_INTERNAL_26f8adc6_4_k_cu_2cf8e89a4cuda3std3__45__cpo6cbeginE
	.align		8
        /*0018*/ 	.dword	_ZN34_INTERNAL_26f8adc6_4_k_cu_2cf8e89a4cuda3std3__45__cpo4cendE
	.align		8
        /*0020*/ 	.dword	_ZN34_INTERNAL_26f8adc6_4_k_cu_2cf8e89a4cuda3std3__45__cpo6rbeginE
	.align		8
        /*0028*/ 	.dword	_ZN34_INTERNAL_26f8adc6_4_k_cu_2cf8e89a4cuda3std3__45__cpo4rendE
	.align		8
        /*0030*/ 	.dword	_ZN34_INTERNAL_26f8adc6_4_k_cu_2cf8e89a4cuda3std3__45__cpo7crbeginE
	.align		8
        /*0038*/ 	.dword	_ZN34_INTERNAL_26f8adc6_4_k_cu_2cf8e89a4cuda3std3__45__cpo5crendE
	.align		8
        /*0040*/ 	.dword	_ZN34_INTERNAL_26f8adc6_4_k_cu_2cf8e89a4cuda3std3__436_GLOBAL__N__26f8adc6_4_k_cu_2cf8e89a6ignoreE
	.align		8
        /*0048*/ 	.dword	_ZN34_INTERNAL_26f8adc6_4_k_cu_2cf8e89a4cuda3std3__419piecewise_constructE
	.align		8
        /*0050*/ 	.dword	_ZN34_INTERNAL_26f8adc6_4_k_cu_2cf8e89a4cuda3std3__48in_placeE
	.align		8
        /*0058*/ 	.dword	_ZN34_INTERNAL_26f8adc6_4_k_cu_2cf8e89a4cuda3std3__420unreachable_sentinelE
	.align		8
        /*0060*/ 	.dword	_ZN34_INTERNAL_26f8adc6_4_k_cu_2cf8e89a4cuda3std3__47nulloptE
	.align		8
        /*0068*/ 	.dword	_ZN34_INTERNAL_26f8adc6_4_k_cu_2cf8e89a4cuda3std3__48unexpectE
	.align		8
        /*0070*/ 	.dword	_ZN34_INTERNAL_26f8adc6_4_k_cu_2cf8e89a4cuda3std6ranges3__45__cpo4swapE
	.align		8
        /*0078*/ 	.dword	_ZN34_INTERNAL_26f8adc6_4_k_cu_2cf8e89a4cuda3std6ranges3__45__cpo9iter_moveE
	.align		8
        /*0080*/ 	.dword	_ZN34_INTERNAL_26f8adc6_4_k_cu_2cf8e89a4cuda3std6ranges3__45__cpo5beginE
	.align		8
        /*0088*/ 	.dword	_ZN34_INTERNAL_26f8adc6_4_k_cu_2cf8e89a4cuda3std6ranges3__45__cpo3endE
	.align		8
        /*0090*/ 	.dword	_ZN34_INTERNAL_26f8adc6_4_k_cu_2cf8e89a4cuda3std6ranges3__45__cpo6cbeginE
	.align		8
        /*0098*/ 	.dword	_ZN34_INTERNAL_26f8adc6_4_k_cu_2cf8e89a4cuda3std6ranges3__45__cpo4cendE
	.align		8
        /*00a0*/ 	.dword	_ZN34_INTERNAL_26f8adc6_4_k_cu_2cf8e89a4cuda3std6ranges3__45__cpo7advanceE
	.align		8
        /*00a8*/ 	.dword	_ZN34_INTERNAL_26f8adc6_4_k_cu_2cf8e89a4cuda3std6ranges3__45__cpo9iter_swapE
	.align		8
        /*00b0*/ 	.dword	_ZN34_INTERNAL_26f8adc6_4_k_cu_2cf8e89a4cuda3std6ranges3__45__cpo4nextE
	.align		8
        /*00b8*/ 	.dword	_ZN34_INTERNAL_26f8adc6_4_k_cu_2cf8e89a4cuda3std6ranges3__45__cpo4prevE
	.align		8
        /*00c0*/ 	.dword	_ZN34_INTERNAL_26f8adc6_4_k_cu_2cf8e89a4cuda3std6ranges3__45__cpo4dataE
	.align		8
        /*00c8*/ 	.dword	_ZN34_INTERNAL_26f8adc6_4_k_cu_2cf8e89a4cuda3std6ranges3__45__cpo5cdataE
	.align		8
        /*00d0*/ 	.dword	_ZN34_INTERNAL_26f8adc6_4_k_cu_2cf8e89a4cuda3std6ranges3__45__cpo4sizeE
	.align		8
        /*00d8*/ 	.dword	_ZN34_INTERNAL_26f8adc6_4_k_cu_2cf8e89a4cuda3std6ranges3__45__cpo5ssizeE
	.align		8
        /*00e0*/ 	.dword	_ZN34_INTERNAL_26f8adc6_4_k_cu_2cf8e89a4cuda3std6ranges3__45__cpo8distanceE
	.align		8
        /*00e8*/ 	.dword	_ZN34_INTERNAL_26f8adc6_4_k_cu_2cf8e89a6thrust24THRUST_300001_SM_1000_NS8cuda_cub3parE
	.align		8
        /*00f0*/ 	.dword	_ZN34_INTERNAL_26f8adc6_4_k_cu_2cf8e89a6thrust24THRUST_300001_SM_1000_NS8cuda_cub10par_nosyncE
	.align		8
        /*00f8*/ 	.dword	_ZN34_INTERNAL_26f8adc6_4_k_cu_2cf8e89a6thrust24THRUST_300001_SM_1000_NS6system6detail10sequential3seqE
	.align		8
        /*0100*/ 	.dword	_ZN34_INTERNAL_26f8adc6_4_k_cu_2cf8e89a6thrust24THRUST_300001_SM_1000_NS12placeholders2_1E
	.align		8
        /*0108*/ 	.dword	_ZN34_INTERNAL_26f8adc6_4_k_cu_2cf8e89a6thrust24THRUST_300001_SM_1000_NS12placeholders2_2E
	.align		8
        /*0110*/ 	.dword	_ZN34_INTERNAL_26f8adc6_4_k_cu_2cf8e89a6thrust24THRUST_300001_SM_1000_NS12placeholders2_3E
	.align		8
        /*0118*/ 	.dword	_ZN34_INTERNAL_26f8adc6_4_k_cu_2cf8e89a6thrust24THRUST_300001_SM_1000_NS12placeholders2_4E
	.align		8
        /*0120*/ 	.dword	_ZN34_INTERNAL_26f8adc6_4_k_cu_2cf8e89a6thrust24THRUST_300001_SM_1000_NS12placeholders2_5E
	.align		8
        /*0128*/ 	.dword	_ZN34_INTERNAL_26f8adc6_4_k_cu_2cf8e89a6thrust24THRUST_300001_SM_1000_NS12placeholders2_6E
	.align		8
        /*0130*/ 	.dword	_ZN34_INTERNAL_26f8adc6_4_k_cu_2cf8e89a6thrust24THRUST_300001_SM_1000_NS12placeholders2_7E
	.align		8
        /*0138*/ 	.dword	_ZN34_INTERNAL_26f8adc6_4_k_cu_2cf8e89a6thrust24THRUST_300001_SM_1000_NS12placeholders2_8E
	.align		8
        /*0140*/ 	.dword	_ZN34_INTERNAL_26f8adc6_4_k_cu_2cf8e89a6thrust24THRUST_300001_SM_1000_NS12placeholders2_9E
	.align		8
        /*0148*/ 	.dword	_ZN34_INTERNAL_26f8adc6_4_k_cu_2cf8e89a6thrust24THRUST_300001_SM_1000_NS12placeholders3_10E
	.align		8
        /*0150*/ 	.dword	_ZN34_INTERNAL_26f8adc6_4_k_cu_2cf8e89a6thrust24THRUST_300001_SM_1000_NS3seqE


//--------------------- .text._ZN3cub18CUB_300001_SM_10006detail9transform16transform_kernelINS2_10policy_hubILb1EN4cuda3std3__45tupleIJN6thrust24THRUST_300001_SM_1000_NS6detail15normal_iteratorINSA_10device_ptrIfEEEESF_EEEE10policy1000El8finddiffSF_JPfSK_EEEvT0_iT1_T2_DpNS2_10kernel_argIT3_EE --------------------------
	.section	.text._ZN3cub18CUB_300001_SM_10006detail9transform16transform_kernelINS2_10policy_hubILb1EN4cuda3std3__45tupleIJN6thrust24THRUST_300001_SM_1000_NS6detail15normal_iteratorINSA_10device_ptrIfEEEESF_EEEE10policy1000El8finddiffSF_JPfSK_EEEvT0_iT1_T2_DpNS2_10kernel_argIT3_EE,"ax",@progbits
	.align	128
        .global         _ZN3cub18CUB_300001_SM_10006detail9transform16transform_kernelINS2_10policy_hubILb1EN4cuda3std3__45tupleIJN6thrust24THRUST_300001_SM_1000_NS6detail15normal_iteratorINSA_10device_ptrIfEEEESF_EEEE10policy1000El8finddiffSF_JPfSK_EEEvT0_iT1_T2_DpNS2_10kernel_argIT3_EE
        .type           _ZN3cub18CUB_300001_SM_10006detail9transform16transform_kernelINS2_10policy_hubILb1EN4cuda3std3__45tupleIJN6thrust24THRUST_300001_SM_1000_NS6detail15normal_iteratorINSA_10device_ptrIfEEEESF_EEEE10policy1000El8finddiffSF_JPfSK_EEEvT0_iT1_T2_DpNS2_10kernel_argIT3_EE,@function
        .size           _ZN3cub18CUB_300001_SM_10006detail9transform16transform_kernelINS2_10policy_hubILb1EN4cuda3std3__45tupleIJN6thrust24THRUST_300001_SM_1000_NS6detail15normal_iteratorINSA_10device_ptrIfEEEESF_EEEE10policy1000El8finddiffSF_JPfSK_EEEvT0_iT1_T2_DpNS2_10kernel_argIT3_EE,(.L_x_55 - _ZN3cub18CUB_300001_SM_10006detail9transform16transform_kernelINS2_10policy_hubILb1EN4cuda3std3__45tupleIJN6thrust24THRUST_300001_SM_1000_NS6detail15normal_iteratorINSA_10device_ptrIfEEEESF_EEEE10policy1000El8finddiffSF_JPfSK_EEEvT0_iT1_T2_DpNS2_10kernel_argIT3_EE)
        .other          _ZN3cub18CUB_300001_SM_10006detail9transform16transform_kernelINS2_10policy_hubILb1EN4cuda3std3__45tupleIJN6thrust24THRUST_300001_SM_1000_NS6detail15normal_iteratorINSA_10device_ptrIfEEEESF_EEEE10policy1000El8finddiffSF_JPfSK_EEEvT0_iT1_T2_DpNS2_10kernel_argIT3_EE,@"STO_CUDA_ENTRY STV_DEFAULT"
_ZN3cub18CUB_300001_SM_10006detail9transform16transform_kernelINS2_10policy_hubILb1EN4cuda3std3__45tupleIJN6thrust24THRUST_300001_SM_1000_NS6detail15normal_iteratorINSA_10device_ptrIfEEEESF_EEEE10policy1000El8finddiffSF_JPfSK_EEEvT0_iT1_T2_DpNS2_10kernel_argIT3_EE:
.text._ZN3cub18CUB_300001_SM_10006detail9transform16transform_kernelINS2_10policy_hubILb1EN4cuda3std3__45tupleIJN6thrust24THRUST_300001_SM_1000_NS6detail15normal_iteratorINSA_10device_ptrIfEEEESF_EEEE10policy1000El8finddiffSF_JPfSK_EEEvT0_iT1_T2_DpNS2_10kernel_argIT3_EE:
[----:B------:R-:W-:Y:S08]  /*0000*/  LDC R1, c[0x0][0x37c] ;  /* 0x0000df00ff017b82 */ /* 0x000ff00000000800 */
[----:B------:R-:W0:Y:S01]  /*0010*/  LDC R10, c[0x0][0x388] ;  /* 0x0000e200ff0a7b82 */ /* 0x000e220000000800 */
[----:B------:R-:W1:Y:S01]  /*0020*/  LDCU.64 UR4, c[0x0][0x380] ;  /* 0x00007000ff0477ac */ /* 0x000e620008000a00 */
[----:B------:R-:W2:Y:S01]  /*0030*/  S2R R7, SR_TID.X ;  /* 0x0000000000077919 */ /* 0x000ea20000002100 */
[----:B------:R-:W-:Y:S05]  /*0040*/  BSSY.RECONVERGENT B0, `(.L_x_0) ;  /* 0x0000029000007945 */ /* 0x000fea0003800200 */
[----:B------:R-:W3:Y:S01]  /*0050*/  S2UR UR12, SR_CTAID.X ;  /* 0x00000000000c79c3 */ /* 0x000ee20000002500 */
[----:B0-----:R-:W-:-:S04]  /*0060*/  SHF.L.U32 R5, R10, 0x7, RZ ;  /* 0x000000070a057819 */ /* 0x001fc800000006ff */
[----:B------:R-:W-:Y:S01]  /*0070*/  SHF.R.S32.HI R0, RZ, 0x1f, R5 ;  /* 0x0000001fff007819 */ /* 0x000fe20000011405 */
[----:B---3--:R-:W-:-:S04]  /*0080*/  IMAD.WIDE.U32 R2, R5, UR12, RZ ;  /* 0x0000000c05027c25 */ /* 0x008fc8000f8e00ff */
[----:B------:R-:W-:Y:S01]  /*0090*/  IMAD R9, R0, UR12, RZ ;  /* 0x0000000c00097c24 */ /* 0x000fe2000f8e02ff */
[----:B-1----:R-:W-:-:S04]  /*00a0*/  IADD3 R4, P1, PT, -R2, UR4, RZ ;  /* 0x0000000402047c10 */ /* 0x002fc8000ff3e1ff */
[----:B------:R-:W-:Y:S02]  /*00b0*/  IADD3 R9, PT, PT, R3, R9, RZ ;  /* 0x0000000903097210 */ /* 0x000fe40007ffe0ff */
[----:B------:R-:W-:Y:S02]  /*00c0*/  ISETP.LT.U32.AND P0, PT, R4, R5, PT ;  /* 0x000000050400720c */ /* 0x000fe40003f01070 */
[----:B------:R-:W-:-:S04]  /*00d0*/  IADD3.X R11, PT, PT, ~R9, UR5, RZ, P1, !PT ;  /* 0x00000005090b7c10 */ /* 0x000fc80008ffe5ff */
[----:B------:R-:W-:Y:S02]  /*00e0*/  ISETP.LT.AND.EX P0, PT, R11, R0, PT, P0 ;  /* 0x000000000b00720c */ /* 0x000fe40003f01300 */
[----:B--2---:R-:W-:Y:S02]  /*00f0*/  SHF.L.U32 R11, R7, 0x7, RZ ;  /* 0x00000007070b7819 */ /* 0x004fe400000006ff */
[----:B------:R-:W-:-:S04]  /*0100*/  SEL R0, R4, R5, P0 ;  /* 0x0000000504007207 */ /* 0x000fc80000000000 */
[----:B------:R-:W-:-:S04]  /*0110*/  SHF.L.U32 R4, R0, 0x2, RZ ;  /* 0x0000000200047819 */ /* 0x000fc800000006ff */
[----:B------:R-:W-:-:S13]  /*0120*/  ISETP.GE.AND P0, PT, R11, R4, PT ;  /* 0x000000040b00720c */ /* 0x000fda0003f06270 */
[----:B------:R-:W-:Y:S05]  /*0130*/  @P0 BRA `(.L_x_1) ;  /* 0x0000000000640947 */ /* 0x000fea0003800000 */
[----:B------:R-:W0:Y:S01]  /*0140*/  LDCU.64 UR4, c[0x0][0x398] ;  /* 0x00007300ff0477ac */ /* 0x000e220008000a00 */
[C---:B------:R-:W-:Y:S01]  /*0150*/  SHF.L.U32 R6, R2.reuse, 0x2, RZ ;  /* 0x0000000202067819 */ /* 0x040fe200000006ff */
[----:B------:R-:W-:Y:S01]  /*0160*/  BSSY.RECONVERGENT B1, `(.L_x_2) ;  /* 0x000000c000017945 */ /* 0x000fe20003800200 */
[----:B------:R-:W-:Y:S02]  /*0170*/  SHF.L.U64.HI R8, R2, 0x2, R9 ;  /* 0x0000000202087819 */ /* 0x000fe40000010209 */
[----:B------:R-:W-:Y:S02]  /*0180*/  MOV R15, R11 ;  /* 0x0000000b000f7202 */ /* 0x000fe40000000f00 */
[----:B0-----:R-:W-:-:S04]  /*0190*/  IADD3 R12, P0, PT, R6, UR4, RZ ;  /* 0x00000004060c7c10 */ /* 0x001fc8000ff1e0ff */
[----:B------:R-:W-:-:S03]  /*01a0*/  IADD3.X R13, PT, PT, R8, UR5, RZ, P0, !PT ;  /* 0x00000005080d7c10 */ /* 0x000fc600087fe4ff */
[----:B------:R-:W-:-:S07]  /*01b0*/  IMAD.WIDE.U32 R12, R7, 0x80, R12 ;  /* 0x00000080070c7825 */ /* 0x000fce00078e000c */
.L_x_3:
[----:B------:R-:W-:Y:S01]  /*01c0*/  IADD3 R15, PT, PT, R15, 0x4000, RZ ;  /* 0x000040000f0f7810 */ /* 0x000fe20007ffe0ff */
[----:B------:R0:W-:Y:S03]  /*01d0*/  CCTL.E.PF2 [R12] ;  /* 0x000000000c00798f */ /* 0x0001e60000800100 */
[----:B------:R-:W-:Y:S02]  /*01e0*/  ISETP.GE.AND P0, PT, R15, R4, PT ;  /* 0x000000040f00720c */ /* 0x000fe40003f06270 */
[----:B0-----:R-:W-:-:S04]  /*01f0*/  IADD3 R12, P1, PT, R12, 0x4000, RZ ;  /* 0x000040000c0c7810 */ /* 0x001fc80007f3e0ff */
[----:B------:R-:W-:-:S07]  /*0200*/  IADD3.X R13, PT, PT, RZ, R13, RZ, P1, !PT ;  /* 0x0000000dff0d7210 */ /* 0x000fce0000ffe4ff */
[----:B------:R-:W-:Y:S05]  /*0210*/  @!P0 BRA `(.L_x_3) ;  /* 0xfffffffc00e88947 */ /* 0x000fea000383ffff */
[----:B------:R-:W-:Y:S05]  /*0220*/  BSYNC.RECONVERGENT B1 ;  /* 0x0000000000017941 */ /* 0x000fea0003800200 */
.L_x_2:
[----:B------:R-:W0:Y:S02]  /*0230*/  LDCU.64 UR4, c[0x0][0x3a8] ;  /* 0x00007500ff0477ac */ /* 0x000e240008000a00 */
[----:B0-----:R-:W-:-:S04]  /*0240*/  IADD3 R12, P0, PT, R6, UR4, RZ ;  /* 0x00000004060c7c10 */ /* 0x001fc8000ff1e0ff */
[----:B------:R-:W-:-:S03]  /*0250*/  IADD3.X R13, PT, PT, R8, UR5, RZ, P0, !PT ;  /* 0x00000005080d7c10 */ /* 0x000fc600087fe4ff */
[----:B------:R-:W-:-:S07]  /*0260*/  IMAD.WIDE.U32 R12, R7, 0x80, R12 ;  /* 0x00000080070c7825 */ /* 0x000fce00078e000c */
.L_x_4:
[----:B------:R-:W-:Y:S01]  /*0270*/  VIADD R11, R11, 0x4000 ;  /* 0x000040000b0b7836 */ /* 0x000fe20000000000 */
[----:B------:R0:W-:Y:S04]  /*0280*/  CCTL.E.PF2 [R12] ;  /* 0x000000000c00798f */ /* 0x0001e80000800100 */
[----:B------:R-:W-:Y:S02]  /*0290*/  ISETP.GE.AND P0, PT, R11, R4, PT ;  /* 0x000000040b00720c */ /* 0x000fe40003f06270 */
[----:B0-----:R-:W-:-:S04]  /*02a0*/  IADD3 R12, P1, PT, R12, 0x4000, RZ ;  /* 0x000040000c0c7810 */ /* 0x001fc80007f3e0ff */
[----:B------:R-:W-:-:S07]  /*02b0*/  IADD3.X R13, PT, PT, RZ, R13, RZ, P1, !PT ;  /* 0x0000000dff0d7210 */ /* 0x000fce0000ffe4ff */
[----:B------:R-:W-:Y:S05]  /*02c0*/  @!P0 BRA `(.L_x_4) ;  /* 0xfffffffc00e88947 */ /* 0x000fea000383ffff */
.L_x_1:
[----:B------:R-:W-:Y:S05]  /*02d0*/  BSYNC.RECONVERGENT B0 ;  /* 0x0000000000007941 */ /* 0x000fea0003800200 */
.L_x_0:
[----:B------:R-:W0:Y:S01]  /*02e0*/  LDCU.128 UR8, c[0x0][0x390] ;  /* 0x00007200ff0877ac */ /* 0x000e220008000c00 */
[----:B------:R-:W-:Y:S02]  /*02f0*/  ISETP.NE.AND P0, PT, R5, R0, PT ;  /* 0x000000000500720c */ /* 0x000fe40003f05270 */
[C---:B------:R-:W-:Y:S01]  /*0300*/  SHF.L.U32 R8, R2.reuse, 0x2, RZ ;  /* 0x0000000202087819 */ /* 0x040fe200000006ff */
[----:B------:R-:W1:Y:S01]  /*0310*/  LDCU.64 UR6, c[0x0][0x3a8] ;  /* 0x00007500ff0677ac */ /* 0x000e620008000a00 */
[----:B------:R-:W-:Y:S02]  /*0320*/  SHF.L.U64.HI R9, R2, 0x2, R9 ;  /* 0x0000000202097819 */ /* 0x000fe40000010209 */
[C---:B------:R-:W-:Y:S01]  /*0330*/  R2UR UR13, R8.reuse ;  /* 0x00000000080d72ca */ /* 0x040fe200000e0000 */
[----:B------:R-:W2:Y:S01]  /*0340*/  LDCU.64 UR14, c[0x0][0x358] ;  /* 0x00006b00ff0e77ac */ /* 0x000ea20008000a00 */
[----:B------:R-:W-:Y:S02]  /*0350*/  R2UR UR16, R9 ;  /* 0x00000000091072ca */ /* 0x000fe400000e0000 */
[----:B0-----:R-:W-:-:S02]  /*0360*/  IADD3 R4, P2, PT, R8, UR10, RZ ;  /* 0x0000000a08047c10 */ /* 0x001fc4000ff5e0ff */
[C---:B-1----:R-:W-:Y:S02]  /*0370*/  IADD3 R2, P3, PT, R8.reuse, UR6, RZ ;  /* 0x0000000608027c10 */ /* 0x042fe4000ff7e0ff */
[----:B------:R-:W-:Y:S02]  /*0380*/  IADD3 R8, P1, PT, R8, UR8, RZ ;  /* 0x0000000808087c10 */ /* 0x000fe4000ff3e0ff */
[C---:B------:R-:W-:Y:S02]  /*0390*/  IADD3.X R5, PT, PT, R9.reuse, UR11, RZ, P2, !PT ;  /* 0x0000000b09057c10 */ /* 0x040fe400097fe4ff */
[C---:B------:R-:W-:Y:S02]  /*03a0*/  IADD3.X R3, PT, PT, R9.reuse, UR7, RZ, P3, !PT ;  /* 0x0000000709037c10 */ /* 0x040fe40009ffe4ff */
[----:B------:R-:W-:Y:S01]  /*03b0*/  IADD3.X R9, PT, PT, R9, UR9, RZ, P1, !PT ;  /* 0x0000000909097c10 */ /* 0x000fe20008ffe4ff */
[----:B--2---:R-:W-:Y:S06]  /*03c0*/  @!P0 BRA `(.L_x_5) ;  /* 0x0000000c00d08947 */ /* 0x004fec0003800000 */
[----:B------:R-:W-:-:S13]  /*03d0*/  ISETP.GE.AND P0, PT, R10, 0x1, PT ;  /* 0x000000010a00780c */ /* 0x000fda0003f06270 */
[----:B------:R-:W-:Y:S05]  /*03e0*/  @!P0 EXIT ;  /* 0x000000000000894d */ /* 0x000fea0003800000 */
[C---:B------:R-:W-:Y:S01]  /*03f0*/  ISETP.GE.U32.AND P0, PT, R10.reuse, 0x8, PT ;  /* 0x000000080a00780c */ /* 0x040fe20003f06070 */
[----:B------:R-:W-:Y:S01]  /*0400*/  HFMA2 R6, -RZ, RZ, 0, 0 ;  /* 0x00000000ff067431 */ /* 0x000fe200000001ff */
[----:B------:R-:W-:-:S11]  /*0410*/  LOP3.LUT R20, R10, 0x7, RZ, 0xc0, !PT ;  /* 0x000000070a147812 */ /* 0x000fd600078ec0ff */
[----:B------:R-:W-:Y:S05]  /*0420*/  @!P0 BRA `(.L_x_6) ;  /* 0x00000008005c8947 */ /* 0x000fea0003800000 */
[----:B------:R-:W-:-:S13]  /*0430*/  ISETP.GE.AND P1, PT, R7, R0, PT ;  /* 0x000000000700720c */ /* 0x000fda0003f26270 */
[----:B------:R-:W-:-:S04]  /*0440*/  @!P1 IMAD.WIDE.U32 R18, R7, 0x4, R4 ;  /* 0x0000000407129825 */ /* 0x000fc800078e0004 */
[C---:B------:R-:W-:Y:S02]  /*0450*/  @!P1 IMAD.WIDE.U32 R22, R7.reuse, 0x4, R2 ;  /* 0x0000000407169825 */ /* 0x040fe400078e0002 */
[----:B------:R-:W2:Y:S04]  /*0460*/  @!P1 LDG.E R18, desc[UR14][R18.64] ;  /* 0x0000000e12129981 */ /* 0x000ea8000c1e1900 */
[----:B------:R-:W2:Y:S01]  /*0470*/  @!P1 LDG.E R23, desc[UR14][R22.64] ;  /* 0x0000000e16179981 */ /* 0x000ea2000c1e1900 */
[C---:B------:R-:W-:Y:S01]  /*0480*/  IADD3 R17, PT, PT, R7.reuse, 0x80, RZ ;  /* 0x0000008007117810 */ /* 0x040fe20007ffe0ff */
[----:B------:R-:W-:-:S03]  /*0490*/  @!P1 IMAD.WIDE.U32 R24, R7, 0x4, R8 ;  /* 0x0000000407189825 */ /* 0x000fc600078e0008 */
[C---:B------:R-:W-:Y:S01]  /*04a0*/  ISETP.GE.AND P0, PT, R17.reuse, R0, PT ;  /* 0x000000001100720c */ /* 0x040fe20003f06270 */
[----:B------:R-:W-:-:S04]  /*04b0*/  IMAD.WIDE R12, R17, 0x4, R4 ;  /* 0x00000004110c7825 */ /* 0x000fc800078e0204 */
[----:B------:R-:W-:-:S04]  /*04c0*/  IMAD.WIDE R14, R17, 0x4, R2 ;  /* 0x00000004110e7825 */ /* 0x000fc800078e0202 */
[----:B--2---:R-:W-:-:S04]  /*04d0*/  @!P1 FADD R6, R18, -R23 ;  /* 0x8000001712069221 */ /* 0x004fc80000000000 */
[----:B------:R-:W-:-:S05]  /*04e0*/  @!P1 FADD R27, |R6|, -RZ ;  /* 0x800000ff061b9221 */ /* 0x000fca0000000200 */
[----:B------:R0:W-:Y:S04]  /*04f0*/  @!P1 STG.E desc[UR14][R24.64], R27 ;  /* 0x0000001b18009986 */ /* 0x0001e8000c10190e */
[----:B------:R-:W2:Y:S04]  /*0500*/  @!P0 LDG.E R6, desc[UR14][R12.64] ;  /* 0x0000000e0c068981 */ /* 0x000ea8000c1e1900 */
[----:B------:R-:W2:Y:S01]  /*0510*/  @!P0 LDG.E R11, desc[UR14][R14.64] ;  /* 0x0000000e0e0b8981 */ /* 0x000ea2000c1e1900 */
[----:B------:R-:W-:Y:S01]  /*0520*/  IADD3 R19, PT, PT, R7, 0x100, RZ ;  /* 0x0000010007137810 */ /* 0x000fe20007ffe0ff */
[----:B------:R-:W-:Y:S01]  /*0530*/  IMAD.WIDE R16, R17, 0x4, R8 ;  /* 0x0000000411107825 */ /* 0x000fe200078e0208 */
[----:B------:R-:W-:Y:S01]  /*0540*/  IADD3 R23, PT, PT, R7, 0x200, RZ ;  /* 0x0000020007177810 */ /* 0x000fe20007ffe0ff */
[----:B------:R-:W-:Y:S01]  /*0550*/  BSSY.RECONVERGENT B0, `(.L_x_7) ;  /* 0x0000016000007945 */ /* 0x000fe20003800200 */
[----:B------:R-:W-:-:S02]  /*0560*/  ISETP.GE.AND P6, PT, R19, R0, PT ;  /* 0x000000001300720c */ /* 0x000fc40003fc6270 */
[----:B------:R-:W-:Y:S02]  /*0570*/  IADD3 R21, PT, PT, R7, 0x180, RZ ;  /* 0x0000018007157810 */ /* 0x000fe40007ffe0ff */
[-C--:B------:R-:W-:Y:S02]  /*0580*/  ISETP.GE.AND P4, PT, R23, R0.reuse, PT ;  /* 0x000000001700720c */ /* 0x080fe40003f86270 */
[-C--:B------:R-:W-:Y:S02]  /*0590*/  ISETP.GE.AND P5, PT, R21, R0.reuse, PT ;  /* 0x000000001500720c */ /* 0x080fe40003fa6270 */
[C---:B------:R-:W-:Y:S02]  /*05a0*/  IADD3 R19, PT, PT, R7.reuse, 0x300, RZ ;  /* 0x0000030007137810 */ /* 0x040fe40007ffe0ff */
[----:B------:R-:W-:Y:S02]  /*05b0*/  IADD3 R21, PT, PT, R7, 0x380, RZ ;  /* 0x0000038007157810 */ /* 0x000fe40007ffe0ff */
[----:B------:R-:W-:-:S02]  /*05c0*/  ISETP.GE.AND P2, PT, R19, R0, PT ;  /* 0x000000001300720c */ /* 0x000fc40003f46270 */
[----:B------:R-:W-:Y:S01]  /*05d0*/  ISETP.GE.AND P1, PT, R21, R0, PT ;  /* 0x000000001500720c */ /* 0x000fe20003f26270 */
[----:B--2---:R-:W-:Y:S01]  /*05e0*/  @!P0 FADD R6, R6, -R11 ;  /* 0x8000000b06068221 */ /* 0x004fe20000000000 */
[----:B------:R-:W-:-:S03]  /*05f0*/  VIADD R11, R7, 0x280 ;  /* 0x00000280070b7836 */ /* 0x000fc60000000000 */
[----:B------:R-:W-:Y:S01]  /*0600*/  @!P0 FADD R23, |R6|, -RZ ;  /* 0x800000ff06178221 */ /* 0x000fe20000000200 */
[----:B------:R-:W-:Y:S02]  /*0610*/  LOP3.LUT R6, R10, 0x7ffffff8, RZ, 0xc0, !PT ;  /* 0x7ffffff80a067812 */ /* 0x000fe400078ec0ff */
[----:B------:R-:W-:Y:S02]  /*0620*/  ISETP.GE.AND P3, PT, R11, R0, PT ;  /* 0x000000000b00720c */ /* 0x000fe40003f66270 */
[----:B------:R0:W-:Y:S01]  /*0630*/  @!P0 STG.E desc[UR14][R16.64], R23 ;  /* 0x0000001710008986 */ /* 0x0001e2000c10190e */
[----:B------:R-:W-:Y:S01]  /*0640*/  ISETP.NE.AND P0, PT, R6, 0x8, PT ;  /* 0x000000080600780c */ /* 0x000fe20003f05270 */
[----:B------:R-:W-:-:S12]  /*0650*/  @P6 BRA `(.L_x_8) ;  /* 0x0000000000146947 */ /* 0x000fd80003800000 */
[----:B------:R-:W2:Y:S04]  /*0660*/  LDG.E R10, desc[UR14][R12.64+0x200] ;  /* 0x0002000e0c0a7981 */ /* 0x000ea8000c1e1900 */
[----:B------:R-:W2:Y:S02]  /*0670*/  LDG.E R11, desc[UR14][R14.64+0x200] ;  /* 0x0002000e0e0b7981 */ /* 0x000ea4000c1e1900 */
[----:B--2---:R-:W-:-:S04]  /*0680*/  FADD R10, R10, -R11 ;  /* 0x8000000b0a0a7221 */ /* 0x004fc80000000000 */
[----:B------:R-:W-:-:S05]  /*0690*/  FADD R11, |R10|, -RZ ;  /* 0x800000ff0a0b7221 */ /* 0x000fca0000000200 */
[----:B------:R1:W-:Y:S02]  /*06a0*/  STG.E desc[UR14][R16.64+0x200], R11 ;  /* 0x0002000b10007986 */ /* 0x0003e4000c10190e */
.L_x_8:
[----:B------:R-:W-:Y:S05]  /*06b0*/  BSYNC.RECONVERGENT B0 ;  /* 0x0000000000007941 */ /* 0x000fea0003800200 */
.L_x_7:
[----:B------:R-:W-:Y:S04]  /*06c0*/  BSSY.RECONVERGENT B0, `(.L_x_9) ;  /* 0x0000007000007945 */ /* 0x000fe80003800200 */
[----:B------:R-:W-:Y:S05]  /*06d0*/  @P5 BRA `(.L_x_10) ;  /* 0x0000000000145947 */ /* 0x000fea0003800000 */
[----:B------:R-:W2:Y:S04]  /*06e0*/  LDG.E R10, desc[UR14][R12.64+0x400] ;  /* 0x0004000e0c0a7981 */ /* 0x000ea8000c1e1900 */
[----:B-1----:R-:W2:Y:S02]  /*06f0*/  LDG.E R11, desc[UR14][R14.64+0x400] ;  /* 0x0004000e0e0b7981 */ /* 0x002ea4000c1e1900 */
[----:B--2---:R-:W-:-:S04]  /*0700*/  FADD R10, R10, -R11 ;  /* 0x8000000b0a0a7221 */ /* 0x004fc80000000000 */
[----:B------:R-:W-:-:S05]  /*0710*/  FADD R11, |R10|, -RZ ;  /* 0x800000ff0a0b7221 */ /* 0x000fca0000000200 */
[----:B------:R2:W-:Y:S02]  /*0720*/  STG.E desc[UR14][R16.64+0x400], R11 ;  /* 0x0004000b10007986 */ /* 0x0005e4000c10190e */
.L_x_10:
[----:B------:R-:W-:Y:S05]  /*0730*/  BSYNC.RECONVERGENT B0 ;  /* 0x0000000000007941 */ /* 0x000fea0003800200 */
.L_x_9:
[----:B------:R-:W-:Y:S04]  /*0740*/  BSSY.RECONVERGENT B0, `(.L_x_11) ;  /* 0x0000007000007945 */ /* 0x000fe80003800200 */
[----:B------:R-:W-:Y:S05]  /*0750*/  @P4 BRA `(.L_x_12) ;  /* 0x0000000000144947 */ /* 0x000fea0003800000 */
[----:B------:R-:W3:Y:S04]  /*0760*/  LDG.E R10, desc[UR14][R12.64+0x600] ;  /* 0x0006000e0c0a7981 */ /* 0x000ee8000c1e1900 */
[----:B-12---:R-:W3:Y:S02]  /*0770*/  LDG.E R11, desc[UR14][R14.64+0x600] ;  /* 0x0006000e0e0b7981 */ /* 0x006ee4000c1e1900 */
[----:B---3--:R-:W-:-:S04]  /*0780*/  FADD R10, R10, -R11 ;  /* 0x8000000b0a0a7221 */ /* 0x008fc80000000000 */
[----:B------:R-:W-:-:S05]  /*0790*/  FADD R11, |R10|, -RZ ;  /* 0x800000ff0a0b7221 */ /* 0x000fca0000000200 */
[----:B------:R3:W-:Y:S02]  /*07a0*/  STG.E desc[UR14][R16.64+0x600], R11 ;  /* 0x0006000b10007986 */ /* 0x0007e4000c10190e */
.L_x_12:
[----:B------:R-:W-:Y:S05]  /*07b0*/  BSYNC.RECONVERGENT B0 ;  /* 0x0000000000007941 */ /* 0x000fea0003800200 */
.L_x_11:
[----:B------:R-:W-:Y:S04]  /*07c0*/  BSSY.RECONVERGENT B0, `(.L_x_13) ;  /* 0x0000007000007945 */ /* 0x000fe80003800200 */
[----:B------:R-:W-:Y:S05]  /*07d0*/  @P3 BRA `(.L_x_14) ;  /* 0x0000000000143947 */ /* 0x000fea0003800000 */
[----:B------:R-:W4:Y:S04]  /*07e0*/  LDG.E R10, desc[UR14][R12.64+0x800] ;  /* 0x0008000e0c0a7981 */ /* 0x000f28000c1e1900 */
[----:B-123--:R-:W4:Y:S02]  /*07f0*/  LDG.E R11, desc[UR14][R14.64+0x800] ;  /* 0x0008000e0e0b7981 */ /* 0x00ef24000c1e1900 */
[----:B----4-:R-:W-:-:S04]  /*0800*/  FADD R10, R10, -R11 ;  /* 0x8000000b0a0a7221 */ /* 0x010fc80000000000 */
[----:B------:R-:W-:-:S05]  /*0810*/  FADD R11, |R10|, -RZ ;  /* 0x800000ff0a0b7221 */ /* 0x000fca0000000200 */
[----:B------:R4:W-:Y:S02]  /*0820*/  STG.E desc[UR14][R16.64+0x800], R11 ;  /* 0x0008000b10007986 */ /* 0x0009e4000c10190e */
.L_x_14:
[----:B------:R-:W-:Y:S05]  /*0830*/  BSYNC.RECONVERGENT B0 ;  /* 0x0000000000007941 */ /* 0x000fea0003800200 */
.L_x_13:
[----:B------:R-:W-:Y:S04]  /*0840*/  BSSY.RECONVERGENT B0, `(.L_x_15) ;  /* 0x0000007000007945 */ /* 0x000fe80003800200 */
[----:B------:R-:W-:Y:S05]  /*0850*/  @P2 BRA `(.L_x_16) ;  /* 0x0000000000142947 */ /* 0x000fea0003800000 */
[----:B------:R-:W5:Y:S04]  /*0860*/  LDG.E R10, desc[UR14][R12.64+0xa00] ;  /* 0x000a000e0c0a7981 */ /* 0x000f68000c1e1900 */
[----:B-1234-:R-:W5:Y:S02]  /*0870*/  LDG.E R11, desc[UR14][R14.64+0xa00] ;  /* 0x000a000e0e0b7981 */ /* 0x01ef64000c1e1900 */
[----:B-----5:R-:W-:-:S04]  /*0880*/  FADD R10, R10, -R11 ;  /* 0x8000000b0a0a7221 */ /* 0x020fc80000000000 */
[----:B------:R-:W-:-:S05]  /*0890*/  FADD R11, |R10|, -RZ ;  /* 0x800000ff0a0b7221 */ /* 0x000fca0000000200 */
[----:B------:R1:W-:Y:S02]  /*08a0*/  STG.E desc[UR14][R16.64+0xa00], R11 ;  /* 0x000a000b10007986 */ /* 0x0003e4000c10190e */
.L_x_16:
[----:B------:R-:W-:Y:S05]  /*08b0*/  BSYNC.RECONVERGENT B0 ;  /* 0x0000000000007941 */ /* 0x000fea0003800200 */
.L_x_15:
[----:B------:R-:W-:Y:S04]  /*08c0*/  BSSY.RECONVERGENT B0, `(.L_x_17) ;  /* 0x0000007000007945 */ /* 0x000fe80003800200 */
[----:B------:R-:W-:Y:S05]  /*08d0*/  @P1 BRA `(.L_x_18) ;  /* 0x0000000000141947 */ /* 0x000fea0003800000 */
[----:B------:R-:W5:Y:S04]  /*08e0*/  LDG.E R12, desc[UR14][R12.64+0xc00] ;  /* 0x000c000e0c0c7981 */ /* 0x000f68000c1e1900 */
[----:B------:R-:W5:Y:S02]  /*08f0*/  LDG.E R15, desc[UR14][R14.64+0xc00] ;  /* 0x000c000e0e0f7981 */ /* 0x000f64000c1e1900 */
[----:B-----5:R-:W-:-:S04]  /*0900*/  FADD R10, R12, -R15 ;  /* 0x8000000f0c0a7221 */ /* 0x020fc80000000000 */
[----:B-1234-:R-:W-:-:S05]  /*0910*/  FADD R11, |R10|, -RZ ;  /* 0x800000ff0a0b7221 */ /* 0x01efca0000000200 */
[----:B------:R1:W-:Y:S02]  /*0920*/  STG.E desc[UR14][R16.64+0xc00], R11 ;  /* 0x000c000b10007986 */ /* 0x0003e4000c10190e */
.L_x_18:
[----:B------:R-:W-:Y:S05]  /*0930*/  BSYNC.RECONVERGENT B0 ;  /* 0x0000000000007941 */ /* 0x000fea0003800200 */
.L_x_17:
[----:B------:R-:W-:Y:S05]  /*0940*/  @!P0 BRA `(.L_x_6) ;  /* 0x0000000400148947 */ /* 0x000fea0003800000 */
[----:B01234-:R-:W-:-:S07]  /*0950*/  MOV R16, 0x8 ;  /* 0x0000000800107802 */ /* 0x01ffce0000000f00 */
.L_x_21:
[----:B0-----:R-:W-:-:S04]  /*0960*/  LEA R17, R16, R7, 0x7 ;  /* 0x0000000710117211 */ /* 0x001fc800078e38ff */
        /* <DEDUP_REMOVED lines=9> */
[----:B--2---:R-:W-:-:S04]  /*0a00*/  @!P0 FADD R12, R10, -R23 ;  /* 0x800000170a0c8221 */ /* 0x004fc80000000000 */
[----:B------:R-:W-:Y:S01]  /*0a10*/  @!P0 FADD R27, |R12|, -RZ ;  /* 0x800000ff0c1b8221 */ /* 0x000fe20000000200 */
[----:B------:R-:W-:-:S04]  /*0a20*/  IMAD.WIDE R12, R25, 0x4, R2 ;  /* 0x00000004190c7825 */ /* 0x000fc800078e0202 */
[----:B------:R0:W-:Y:S04]  /*0a30*/  @!P0 STG.E desc[UR14][R18.64], R27 ;  /* 0x0000001b12008986 */ /* 0x0001e8000c10190e */
[----:B------:R-:W2:Y:S04]  /*0a40*/  @!P1 LDG.E R21, desc[UR14][R14.64] ;  /* 0x0000000e0e159981 */ /* 0x000ea8000c1e1900 */
[----:B------:R-:W2:Y:S01]  /*0a50*/  @!P1 LDG.E R10, desc[UR14][R12.64] ;  /* 0x0000000e0c0a9981 */ /* 0x000ea2000c1e1900 */
[----:B------:R-:W-:-:S04]  /*0a60*/  IADD3 R11, PT, PT, R17, 0x100, RZ ;  /* 0x00000100110b7810 */ /* 0x000fc80007ffe0ff */
[----:B------:R-:W-:Y:S01]  /*0a70*/  ISETP.GE.AND P0, PT, R11, R0, PT ;  /* 0x000000000b00720c */ /* 0x000fe20003f06270 */
[----:B--2---:R-:W-:Y:S01]  /*0a80*/  @!P1 FADD R21, R21, -R10 ;  /* 0x8000000a15159221 */ /* 0x004fe20000000000 */
[----:B------:R-:W-:-:S04]  /*0a90*/  IMAD.WIDE R10, R25, 0x4, R8 ;  /* 0x00000004190a7825 */ /* 0x000fc800078e0208 */
[----:B------:R-:W-:-:S05]  /*0aa0*/  @!P1 FADD R23, |R21|, -RZ ;  /* 0x800000ff15179221 */ /* 0x000fca0000000200 */
[----:B------:R1:W-:Y:S04]  /*0ab0*/  @!P1 STG.E desc[UR14][R10.64], R23 ;  /* 0x000000170a009986 */ /* 0x0003e8000c10190e */
[----:B------:R-:W2:Y:S04]  /*0ac0*/  @!P0 LDG.E R21, desc[UR14][R14.64+0x200] ;  /* 0x0002000e0e158981 */ /* 0x000ea8000c1e1900 */
[----:B------:R-:W2:Y:S01]  /*0ad0*/  @!P0 LDG.E R22, desc[UR14][R12.64+0x200] ;  /* 0x0002000e0c168981 */ /* 0x000ea2000c1e1900 */
[----:B0-----:R-:W-:-:S04]  /*0ae0*/  IADD3 R19, PT, PT, R17, 0x180, RZ ;  /* 0x0000018011137810 */ /* 0x001fc80007ffe0ff */
[----:B------:R-:W-:Y:S01]  /*0af0*/  ISETP.GE.AND P1, PT, R19, R0, PT ;  /* 0x000000001300720c */ /* 0x000fe20003f26270 */
[----:B--2---:R-:W-:-:S04]  /*0b00*/  @!P0 FADD R21, R21, -R22 ;  /* 0x8000001615158221 */ /* 0x004fc80000000000 */
[----:B------:R-:W-:-:S05]  /*0b10*/  @!P0 FADD R25, |R21|, -RZ ;  /* 0x800000ff15198221 */ /* 0x000fca0000000200 */
[----:B------:R0:W-:Y:S04]  /*0b20*/  @!P0 STG.E desc[UR14][R10.64+0x200], R25 ;  /* 0x000200190a008986 */ /* 0x0001e8000c10190e */
[----:B------:R-:W2:Y:S04]  /*0b30*/  @!P1 LDG.E R18, desc[UR14][R14.64+0x400] ;  /* 0x0004000e0e129981 */ /* 0x000ea8000c1e1900 */
[----:B------:R-:W2:Y:S01]  /*0b40*/  @!P1 LDG.E R21, desc[UR14][R12.64+0x400] ;  /* 0x0004000e0c159981 */ /* 0x000ea2000c1e1900 */
[----:B------:R-:W-:-:S05]  /*0b50*/  VIADD R19, R17, 0x200 ;  /* 0x0000020011137836 */ /* 0x000fca0000000000 */
[----:B------:R-:W-:Y:S01]  /*0b60*/  ISETP.GE.AND P0, PT, R19, R0, PT ;  /* 0x000000001300720c */ /* 0x000fe20003f06270 */
[----:B--2---:R-:W-:-:S04]  /*0b70*/  @!P1 FADD R18, R18, -R21 ;  /* 0x8000001512129221 */ /* 0x004fc80000000000 */
[----:B-1----:R-:W-:-:S05]  /*0b80*/  @!P1 FADD R23, |R18|, -RZ ;  /* 0x800000ff12179221 */ /* 0x002fca0000000200 */
[----:B------:R1:W-:Y:S04]  /*0b90*/  @!P1 STG.E desc[UR14][R10.64+0x400], R23 ;  /* 0x000400170a009986 */ /* 0x0003e8000c10190e */
[----:B------:R-:W2:Y:S04]  /*0ba0*/  @!P0 LDG.E R18, desc[UR14][R14.64+0x600] ;  /* 0x0006000e0e128981 */ /* 0x000ea8000c1e1900 */
[----:B------:R-:W2:Y:S01]  /*0bb0*/  @!P0 LDG.E R21, desc[UR14][R12.64+0x600] ;  /* 0x0006000e0c158981 */ /* 0x000ea2000c1e1900 */
[----:B------:R-:W-:-:S04]  /*0bc0*/  IADD3 R19, PT, PT, R17, 0x280, RZ ;  /* 0x0000028011137810 */ /* 0x000fc80007ffe0ff */
[----:B------:R-:W-:Y:S01]  /*0bd0*/  ISETP.GE.AND P1, PT, R19, R0, PT ;  /* 0x000000001300720c */ /* 0x000fe20003f26270 */
[----:B--2---:R-:W-:-:S04]  /*0be0*/  @!P0 FADD R18, R18, -R21 ;  /* 0x8000001512128221 */ /* 0x004fc80000000000 */
[----:B0-----:R-:W-:-:S05]  /*0bf0*/  @!P0 FADD R25, |R18|, -RZ ;  /* 0x800000ff12198221 */ /* 0x001fca0000000200 */
[----:B------:R1:W-:Y:S04]  /*0c00*/  @!P0 STG.E desc[UR14][R10.64+0x600], R25 ;  /* 0x000600190a008986 */ /* 0x0003e8000c10190e */
[----:B------:R-:W2:Y:S04]  /*0c10*/  @!P1 LDG.E R18, desc[UR14][R14.64+0x800] ;  /* 0x0008000e0e129981 */ /* 0x000ea8000c1e1900 */
[----:B------:R-:W2:Y:S01]  /*0c20*/  @!P1 LDG.E R21, desc[UR14][R12.64+0x800] ;  /* 0x0008000e0c159981 */ /* 0x000ea2000c1e1900 */
[----:B------:R-:W-:-:S04]  /*0c30*/  IADD3 R19, PT, PT, R17, 0x300, RZ ;  /* 0x0000030011137810 */ /* 0x000fc80007ffe0ff */
[----:B------:R-:W-:Y:S01]  /*0c40*/  ISETP.GE.AND P0, PT, R19, R0, PT ;  /* 0x000000001300720c */ /* 0x000fe20003f06270 */
[----:B--2---:R-:W-:-:S04]  /*0c50*/  @!P1 FADD R18, R18, -R21 ;  /* 0x8000001512129221 */ /* 0x004fc80000000000 */
[----:B------:R-:W-:-:S05]  /*0c60*/  @!P1 FADD R21, |R18|, -RZ ;  /* 0x800000ff12159221 */ /* 0x000fca0000000200 */
[----:B------:R1:W-:Y:S04]  /*0c70*/  @!P1 STG.E desc[UR14][R10.64+0x800], R21 ;  /* 0x000800150a009986 */ /* 0x0003e8000c10190e */
[----:B------:R-:W2:Y:S04]  /*0c80*/  @!P0 LDG.E R18, desc[UR14][R14.64+0xa00] ;  /* 0x000a000e0e128981 */ /* 0x000ea8000c1e1900 */
[----:B------:R-:W2:Y:S01]  /*0c90*/  @!P0 LDG.E R19, desc[UR14][R12.64+0xa00] ;  /* 0x000a000e0c138981 */ /* 0x000ea2000c1e1900 */
[----:B------:R-:W-:Y:S01]  /*0ca0*/  IADD3 R17, PT, PT, R17, 0x380, RZ ;  /* 0x0000038011117810 */ /* 0x000fe20007ffe0ff */
[----:B------:R-:W-:Y:S01]  /*0cb0*/  BSSY.RECONVERGENT B0, `(.L_x_19) ;  /* 0x000000d000007945 */ /* 0x000fe20003800200 */
[----:B------:R-:W-:-:S04]  /*0cc0*/  IADD3 R16, PT, PT, R16, 0x8, RZ ;  /* 0x0000000810107810 */ /* 0x000fc80007ffe0ff */
[----:B------:R-:W-:Y:S01]  /*0cd0*/  ISETP.NE.AND P1, PT, R16, R6, PT ;  /* 0x000000061000720c */ /* 0x000fe20003f25270 */
[----:B--2---:R-:W-:-:S04]  /*0ce0*/  @!P0 FADD R18, R18, -R19 ;  /* 0x8000001312128221 */ /* 0x004fc80000000000 */
[----:B------:R-:W-:-:S05]  /*0cf0*/  @!P0 FADD R19, |R18|, -RZ ;  /* 0x800000ff12138221 */ /* 0x000fca0000000200 */
[----:B------:R1:W-:Y:S01]  /*0d00*/  @!P0 STG.E desc[UR14][R10.64+0xa00], R19 ;  /* 0x000a00130a008986 */ /* 0x0003e2000c10190e */
[----:B------:R-:W-:-:S13]  /*0d10*/  ISETP.GE.AND P0, PT, R17, R0, PT ;  /* 0x000000001100720c */ /* 0x000fda0003f06270 */
[----:B-1----:R-:W-:Y:S05]  /*0d20*/  @P0 BRA `(.L_x_20) ;  /* 0x0000000000140947 */ /* 0x002fea0003800000 */
[----:B------:R-:W2:Y:S04]  /*0d30*/  LDG.E R14, desc[UR14][R14.64+0xc00] ;  /* 0x000c000e0e0e7981 */ /* 0x000ea8000c1e1900 */
[----:B------:R-:W2:Y:S02]  /*0d40*/  LDG.E R13, desc[UR14][R12.64+0xc00] ;  /* 0x000c000e0c0d7981 */ /* 0x000ea4000c1e1900 */
[----:B--2---:R-:W-:-:S04]  /*0d50*/  FADD R17, R14, -R13 ;  /* 0x8000000d0e117221 */ /* 0x004fc80000000000 */
[----:B------:R-:W-:-:S05]  /*0d60*/  FADD R17, |R17|, -RZ ;  /* 0x800000ff11117221 */ /* 0x000fca0000000200 */
[----:B------:R0:W-:Y:S02]  /*0d70*/  STG.E desc[UR14][R10.64+0xc00], R17 ;  /* 0x000c00110a007986 */ /* 0x0001e4000c10190e */
.L_x_20:
[----:B------:R-:W-:Y:S05]  /*0d80*/  BSYNC.RECONVERGENT B0 ;  /* 0x0000000000007941 */ /* 0x000fea0003800200 */
.L_x_19:
[----:B------:R-:W-:Y:S05]  /*0d90*/  @P1 BRA `(.L_x_21) ;  /* 0xfffffff800f01947 */ /* 0x000fea000383ffff */
.L_x_6:
[----:B------:R-:W-:-:S13]  /*0da0*/  ISETP.NE.AND P0, PT, R20, RZ, PT ;  /* 0x000000ff1400720c */ /* 0x000fda0003f05270 */
[----:B------:R-:W-:Y:S05]  /*0db0*/  @!P0 EXIT ;  /* 0x000000000000894d */ /* 0x000fea0003800000 */
[----:B0-----:R-:W0:Y:S01]  /*0dc0*/  LDC R10, c[0x0][0x388] ;  /* 0x0000e200ff0a7b82 */ /* 0x001e220000000800 */
[----:B------:R-:W-:Y:S02]  /*0dd0*/  ISETP.GE.U32.AND P0, PT, R20, 0x4, PT ;  /* 0x000000041400780c */ /* 0x000fe40003f06070 */
[----:B0-----:R-:W-:-:S04]  /*0de0*/  LOP3.LUT R24, R10, 0x3, RZ, 0xc0, !PT ;  /* 0x000000030a187812 */ /* 0x001fc800078ec0ff */
[----:B------:R-:W-:-:S07]  /*0df0*/  ISETP.NE.AND P2, PT, R24, RZ, PT ;  /* 0x000000ff1800720c */ /* 0x000fce0003f45270 */
[----:B------:R-:W-:Y:S06]  /*0e00*/  @!P0 BRA `(.L_x_22) ;  /* 0x0000000000a48947 */ /* 0x000fec0003800000 */
[----:B-1234-:R-:W-:-:S04]  /*0e10*/  LEA R11, R6, R7, 0x7 ;  /* 0x00000007060b7211 */ /* 0x01efc800078e38ff */
[----:B------:R-:W-:-:S13]  /*0e20*/  ISETP.GE.AND P0, PT, R11, R0, PT ;  /* 0x000000000b00720c */ /* 0x000fda0003f06270 */
[----:B------:R-:W-:-:S04]  /*0e30*/  @!P0 IMAD.WIDE R16, R11, 0x4, R4 ;  /* 0x000000040b108825 */ /* 0x000fc800078e0204 */
[C---:B------:R-:W-:Y:S02]  /*0e40*/  @!P0 IMAD.WIDE R18, R11.reuse, 0x4, R2 ;  /* 0x000000040b128825 */ /* 0x040fe400078e0202 */
[----:B------:R-:W2:Y:S04]  /*0e50*/  @!P0 LDG.E R16, desc[UR14][R16.64] ;  /* 0x0000000e10108981 */ /* 0x000ea8000c1e1900 */
[----:B------:R-:W2:Y:S01]  /*0e60*/  @!P0 LDG.E R19, desc[UR14][R18.64] ;  /* 0x0000000e12138981 */ /* 0x000ea2000c1e1900 */
[C---:B------:R-:W-:Y:S01]  /*0e70*/  IADD3 R23, PT, PT, R11.reuse, 0x80, RZ ;  /* 0x000000800b177810 */ /* 0x040fe20007ffe0ff */
[----:B------:R-:W-:-:S03]  /*0e80*/  @!P0 IMAD.WIDE R12, R11, 0x4, R8 ;  /* 0x000000040b0c8825 */ /* 0x000fc600078e0208 */
[----:B------:R-:W-:-:S13]  /*0e90*/  ISETP.GE.AND P1, PT, R23, R0, PT ;  /* 0x000000001700720c */ /* 0x000fda0003f26270 */
[----:B------:R-:W-:-:S04]  /*0ea0*/  @!P1 IMAD.WIDE R20, R23, 0x4, R4 ;  /* 0x0000000417149825 */ /* 0x000fc800078e0204 */
[----:B--2---:R-:W-:-:S04]  /*0eb0*/  @!P0 FADD R14, R16, -R19 ;  /* 0x80000013100e8221 */ /* 0x004fc80000000000 */
[----:B------:R-:W-:Y:S01]  /*0ec0*/  @!P0 FADD R25, |R14|, -RZ ;  /* 0x800000ff0e198221 */ /* 0x000fe20000000200 */
[----:B------:R-:W-:-:S04]  /*0ed0*/  @!P1 IMAD.WIDE R14, R23, 0x4, R2 ;  /* 0x00000004170e9825 */ /* 0x000fc800078e0202 */
[----:B------:R0:W-:Y:S04]  /*0ee0*/  @!P0 STG.E desc[UR14][R12.64], R25 ;  /* 0x000000190c008986 */ /* 0x0001e8000c10190e */
[----:B------:R-:W2:Y:S04]  /*0ef0*/  @!P1 LDG.E R20, desc[UR14][R20.64] ;  /* 0x0000000e14149981 */ /* 0x000ea8000c1e1900 */
[----:B------:R-:W2:Y:S01]  /*0f00*/  @!P1 LDG.E R15, desc[UR14][R14.64] ;  /* 0x0000000e0e0f9981 */ /* 0x000ea2000c1e1900 */
[----:B------:R-:W-:Y:S01]  /*0f10*/  IADD3 R29, PT, PT, R11, 0x100, RZ ;  /* 0x000001000b1d7810 */ /* 0x000fe20007ffe0ff */
        /* <DEDUP_REMOVED lines=9> */
[----:B------:R-:W-:Y:S02]  /*0fb0*/  VIADD R26, R11, 0x180 ;  /* 0x000001800b1a7836 */ /* 0x000fe40000000000 */
[----:B0-----:R-:W-:-:S03]  /*0fc0*/  @!P0 IMAD.WIDE R12, R29, 0x4, R8 ;  /* 0x000000041d0c8825 */ /* 0x001fc600078e0208 */
[----:B------:R-:W-:-:S13]  /*0fd0*/  ISETP.GE.AND P1, PT, R26, R0, PT ;  /* 0x000000001a00720c */ /* 0x000fda0003f26270 */
[----:B------:R-:W-:-:S04]  /*0fe0*/  @!P1 IMAD.WIDE R14, R26, 0x4, R4 ;  /* 0x000000041a0e9825 */ /* 0x000fc800078e0204 */
[----:B------:R-:W-:-:S04]  /*0ff0*/  @!P1 IMAD.WIDE R20, R26, 0x4, R2 ;  /* 0x000000041a149825 */ /* 0x000fc800078e0202 */
[----:B--2---:R-:W-:-:S04]  /*1000*/  @!P0 FADD R11, R22, -R19 ;  /* 0x80000013160b8221 */ /* 0x004fc80000000000 */
[----:B------:R-:W-:-:S05]  /*1010*/  @!P0 FADD R25, |R11|, -RZ ;  /* 0x800000ff0b198221 */ /* 0x000fca0000000200 */
[----:B------:R0:W-:Y:S04]  /*1020*/  @!P0 STG.E desc[UR14][R12.64], R25 ;  /* 0x000000190c008986 */ /* 0x0001e8000c10190e */
[----:B------:R-:W2:Y:S04]  /*1030*/  @!P1 LDG.E R14, desc[UR14][R14.64] ;  /* 0x0000000e0e0e9981 */ /* 0x000ea8000c1e1900 */
[----:B------:R-:W2:Y:S01]  /*1040*/  @!P1 LDG.E R21, desc[UR14][R20.64] ;  /* 0x0000000e14159981 */ /* 0x000ea2000c1e1900 */
[----:B-1----:R-:W-:Y:S01]  /*1050*/  @!P1 IMAD.WIDE R16, R26, 0x4, R8 ;  /* 0x000000041a109825 */ /* 0x002fe200078e0208 */
[----:B------:R-:W-:-:S03]  /*1060*/  IADD3 R6, PT, PT, R6, 0x4, RZ ;  /* 0x0000000406067810 */ /* 0x000fc60007ffe0ff */
[----:B--2---:R-:W-:-:S04]  /*1070*/  @!P1 FADD R11, R14, -R21 ;  /* 0x800000150e0b9221 */ /* 0x004fc80000000000 */
[----:B------:R-:W-:-:S05]  /*1080*/  @!P1 FADD R11, |R11|, -RZ ;  /* 0x800000ff0b0b9221 */ /* 0x000fca0000000200 */
[----:B------:R0:W-:Y:S02]  /*1090*/  @!P1 STG.E desc[UR14][R16.64], R11 ;  /* 0x0000000b10009986 */ /* 0x0001e4000c10190e */
.L_x_22:
[----:B------:R-:W-:Y:S05]  /*10a0*/  @!P2 EXIT ;  /* 0x000000000000a94d */ /* 0x000fea0003800000 */
[----:B------:R-:W-:Y:S02]  /*10b0*/  ISETP.NE.AND P0, PT, R24, 0x1, PT ;  /* 0x000000011800780c */ /* 0x000fe40003f05270 */
[----:B------:R-:W-:-:S04]  /*10c0*/  LOP3.LUT R10, R10, 0x1, RZ, 0xc0, !PT ;  /* 0x000000010a0a7812 */ /* 0x000fc800078ec0ff */
[----:B------:R-:W-:-:S07]  /*10d0*/  ISETP.NE.U32.AND P2, PT, R10, 0x1, PT ;  /* 0x000000010a00780c */ /* 0x000fce0003f45070 */
[----:B------:R-:W-:Y:S06]  /*10e0*/  @!P0 BRA `(.L_x_23) ;  /* 0x0000000000548947 */ /* 0x000fec0003800000 */
[----:B------:R-:W-:-:S04]  /*10f0*/  LEA R15, R6, R7, 0x7 ;  /* 0x00000007060f7211 */ /* 0x000fc800078e38ff */
[----:B------:R-:W-:-:S13]  /*1100*/  ISETP.GE.AND P0, PT, R15, R0, PT ;  /* 0x000000000f00720c */ /* 0x000fda0003f06270 */
[----:B01234-:R-:W-:-:S04]  /*1110*/  @!P0 IMAD.WIDE R10, R15, 0x4, R4 ;  /* 0x000000040f0a8825 */ /* 0x01ffc800078e0204 */
        /* <DEDUP_REMOVED lines=13> */
[----:B------:R-:W-:Y:S01]  /*11f0*/  @!P1 IMAD.WIDE R10, R23, 0x4, R8 ;  /* 0x00000004170a9825 */ /* 0x000fe200078e0208 */
[----:B------:R-:W-:-:S03]  /*1200*/  IADD3 R6, PT, PT, R6, 0x2, RZ ;  /* 0x0000000206067810 */ /* 0x000fc60007ffe0ff */
[----:B--2---:R-:W-:-:S04]  /*1210*/  @!P1 FADD R12, R16, -R19 ;  /* 0x80000013100c9221 */ /* 0x004fc80000000000 */
[----:B------:R-:W-:-:S05]  /*1220*/  @!P1 FADD R13, |R12|, -RZ ;  /* 0x800000ff0c0d9221 */ /* 0x000fca0000000200 */
[----:B------:R0:W-:Y:S02]  /*1230*/  @!P1 STG.E desc[UR14][R10.64], R13 ;  /* 0x0000000d0a009986 */ /* 0x0001e4000c10190e */
.L_x_23:
[----:B------:R-:W-:Y:S05]  /*1240*/  @P2 EXIT ;  /* 0x000000000000294d */ /* 0x000fea0003800000 */
[----:B------:R-:W-:-:S04]  /*1250*/  LEA R7, R6, R7, 0x7 ;  /* 0x0000000706077211 */ /* 0x000fc800078e38ff */
[----:B------:R-:W-:-:S13]  /*1260*/  ISETP.GE.AND P0, PT, R7, R0, PT ;  /* 0x000000000700720c */ /* 0x000fda0003f06270 */
[----:B------:R-:W-:Y:S05]  /*1270*/  @P0 EXIT ;  /* 0x000000000000094d */ /* 0x000fea0003800000 */
[----:B------:R-:W-:-:S04]  /*1280*/  IMAD.WIDE R4, R7, 0x4, R4 ;  /* 0x0000000407047825 */ /* 0x000fc800078e0204 */
[C---:B------:R-:W-:Y:S02]  /*1290*/  IMAD.WIDE R2, R7.reuse, 0x4, R2 ;  /* 0x0000000407027825 */ /* 0x040fe400078e0202 */
[----:B------:R-:W5:Y:S04]  /*12a0*/  LDG.E R4, desc[UR14][R4.64] ;  /* 0x0000000e04047981 */ /* 0x000f68000c1e1900 */
[----:B------:R-:W5:Y:S01]  /*12b0*/  LDG.E R3, desc[UR14][R2.64] ;  /* 0x0000000e02037981 */ /* 0x000f62000c1e1900 */
[----:B------:R-:W-:-:S04]  /*12c0*/  IMAD.WIDE R8, R7, 0x4, R8 ;  /* 0x0000000407087825 */ /* 0x000fc800078e0208 */
[----:B-----5:R-:W-:-:S04]  /*12d0*/  FADD R0, R4, -R3 ;  /* 0x8000000304007221 */ /* 0x020fc80000000000 */
[----:B------:R-:W-:-:S05]  /*12e0*/  FADD R7, |R0|, -RZ ;  /* 0x800000ff00077221 */ /* 0x000fca0000000200 */
[----:B------:R-:W-:Y:S01]  /*12f0*/  STG.E desc[UR14][R8.64], R7 ;  /* 0x0000000708007986 */ /* 0x000fe2000c10190e */
[----:B------:R-:W-:Y:S05]  /*1300*/  EXIT ;  /* 0x000000000000794d */ /* 0x000fea0003800000 */
.L_x_5:
[----:B------:R-:W-:-:S13]  /*1310*/  ISETP.GE.AND P0, PT, R10, 0x1, PT ;  /* 0x000000010a00780c */ /* 0x000fda0003f06270 */
[----:B------:R-:W-:Y:S05]  /*1320*/  @!P0 EXIT ;  /* 0x000000000000894d */ /* 0x000fea0003800000 */
[----:B------:R-:W-:Y:S01]  /*1330*/  ISETP.GE.U32.AND P0, PT, R10, 0x8, PT ;  /* 0x000000080a00780c */ /* 0x000fe20003f06070 */
[----:B------:R-:W-:-:S12]  /*1340*/  HFMA2 R0, -RZ, RZ, 0, 0 ;  /* 0x00000000ff007431 */ /* 0x000fd800000001ff */
[----:B------:R-:W-:Y:S05]  /*1350*/  @!P0 BRA `(.L_x_24) ;  /* 0x0000000400408947 */ /* 0x000fea0003800000 */
[----:B------:R-:W0:Y:S01]  /*1360*/  LDC.64 R12, c[0x0][0x398] ;  /* 0x0000e600ff0c7b82 */ /* 0x000e220000000a00 */
[----:B------:R-:W-:Y:S01]  /*1370*/  UIADD3 UR4, UP2, UPT, UR13, 0x600, URZ ;  /* 0x000006000d047890 */ /* 0x000fe2000ff5e0ff */
[----:B------:R-:W-:-:S03]  /*1380*/  LOP3.LUT R0, R10, 0x7ffffff8, RZ, 0xc0, !PT ;  /* 0x7ffffff80a007812 */ /* 0x000fc600078ec0ff */
[----:B------:R-:W-:Y:S02]  /*1390*/  UIADD3 UR10, UP1, UPT, UR4, UR10, URZ ;  /* 0x0000000a040a7290 */ /* 0x000fe4000ff3e0ff */
[----:B------:R-:W-:Y:S01]  /*13a0*/  UIADD3 UR8, UP0, UPT, UR4, UR8, URZ ;  /* 0x0000000804087290 */ /* 0x000fe2000ff1e0ff */
[----:B------:R-:W1:Y:S01]  /*13b0*/  LDC.64 R8, c[0x0][0x390] ;  /* 0x0000e400ff087b82 */ /* 0x000e620000000a00 */
[----:B------:R-:W-:Y:S01]  /*13c0*/  UIADD3.X UR5, UPT, UPT, URZ, UR16, URZ, UP2, !UPT ;  /* 0x00000010ff057290 */ /* 0x000fe200097fe4ff */
[----:B------:R-:W-:Y:S01]  /*13d0*/  IMAD.MOV R0, RZ, RZ, -R0 ;  /* 0x000000ffff007224 */ /* 0x000fe200078e0a00 */
[----:B------:R-:W-:Y:S02]  /*13e0*/  UIADD3 UR4, UP2, UPT, UR4, UR6, URZ ;  /* 0x0000000604047290 */ /* 0x000fe4000ff5e0ff */
[----:B------:R-:W-:Y:S02]  /*13f0*/  UIADD3.X UR11, UPT, UPT, UR5, UR11, URZ, UP1, !UPT ;  /* 0x0000000b050b7290 */ /* 0x000fe40008ffe4ff */
[----:B------:R-:W-:Y:S01]  /*1400*/  UIADD3.X UR9, UPT, UPT, UR5, UR9, URZ, UP0, !UPT ;  /* 0x0000000905097290 */ /* 0x000fe200087fe4ff */
[----:B------:R-:W2:Y:S01]  /*1410*/  LDC.64 R14, c[0x0][0x3a8] ;  /* 0x0000ea00ff0e7b82 */ /* 0x000ea20000000a00 */
[----:B------:R-:W-:Y:S01]  /*1420*/  UIADD3.X UR5, UPT, UPT, UR5, UR7, URZ, UP2, !UPT ;  /* 0x0000000705057290 */ /* 0x000fe200097fe4ff */
[----:B0-----:R-:W-:-:S04]  /*1430*/  IMAD.WIDE.U32 R10, R7, 0x4, R12 ;  /* 0x00000004070a7825 */ /* 0x001fc800078e000c */
[----:B-1----:R-:W-:-:S04]  /*1440*/  IMAD.WIDE.U32 R8, R7, 0x4, R8 ;  /* 0x0000000407087825 */ /* 0x002fc800078e0008 */
[C---:B--2---:R-:W-:Y:S01]  /*1450*/  IMAD.WIDE.U32 R12, R7.reuse, 0x4, R14 ;  /* 0x00000004070c7825 */ /* 0x044fe200078e000e */
[----:B------:R-:W-:-:S07]  /*1460*/  IADD3 R7, PT, PT, R7, 0x80, RZ ;  /* 0x0000008007077810 */ /* 0x000fce0007ffe0ff */
.L_x_25:
[----:B------:R-:W-:Y:S02]  /*1470*/  IADD3 R22, P1, PT, R12, UR13, RZ ;  /* 0x0000000d0c167c10 */ /* 0x000fe4000ff3e0ff */
[----:B-1----:R-:W-:Y:S02]  /*1480*/  IADD3 R20, P0, PT, R10, UR13, RZ ;  /* 0x0000000d0a147c10 */ /* 0x002fe4000ff1e0ff */
[----:B------:R-:W-:Y:S02]  /*1490*/  IADD3.X R23, PT, PT, R13, UR16, RZ, P1, !PT ;  /* 0x000000100d177c10 */ /* 0x000fe40008ffe4ff */
[----:B------:R-:W-:-:S04]  /*14a0*/  IADD3.X R21, PT, PT, R11, UR16, RZ, P0, !PT ;  /* 0x000000100b157c10 */ /* 0x000fc800087fe4ff */
[----:B------:R-:W2:Y:S04]  /*14b0*/  LDG.E R23, desc[UR14][R22.64] ;  /* 0x0000000e16177981 */ /* 0x000ea8000c1e1900 */
[----:B------:R-:W2:Y:S01]  /*14c0*/  LDG.E R20, desc[UR14][R20.64] ;  /* 0x0000000e14147981 */ /* 0x000ea2000c1e1900 */
[----:B------:R-:W-:Y:S02]  /*14d0*/  MOV R16, UR10 ;  /* 0x0000000a00107c02 */ /* 0x000fe40008000f00 */
[----:B------:R-:W-:Y:S02]  /*14e0*/  MOV R17, UR11 ;  /* 0x0000000b00117c02 */ /* 0x000fe40008000f00 */
[----:B------:R-:W-:Y:S02]  /*14f0*/  MOV R18, UR4 ;  /* 0x0000000400127c02 */ /* 0x000fe40008000f00 */
[----:B------:R-:W-:-:S02]  /*1500*/  MOV R19, UR5 ;  /* 0x0000000500137c02 */ /* 0x000fc40008000f00 */
[----:B------:R-:W-:Y:S01]  /*1510*/  IADD3 R14, P0, PT, R8, UR13, RZ ;  /* 0x0000000d080e7c10 */ /* 0x000fe2000ff1e0ff */
[----:B------:R-:W-:-:S03]  /*1520*/  IMAD.WIDE R16, R7, 0x4, R16 ;  /* 0x0000000407107825 */ /* 0x000fc600078e0210 */
[----:B------:R-:W-:Y:S01]  /*1530*/  IADD3.X R15, PT, PT, R9, UR16, RZ, P0, !PT ;  /* 0x00000010090f7c10 */ /* 0x000fe200087fe4ff */
[----:B------:R-:W-:-:S04]  /*1540*/  IMAD.WIDE R18, R7, 0x4, R18 ;  /* 0x0000000407127825 */ /* 0x000fc800078e0212 */
[----:B--2---:R-:W-:-:S04]  /*1550*/  FADD R6, R20, -R23 ;  /* 0x8000001714067221 */ /* 0x004fc80000000000 */
[----:B------:R-:W-:-:S05]  /*1560*/  FADD R25, |R6|, -RZ ;  /* 0x800000ff06197221 */ /* 0x000fca0000000200 */
[----:B------:R0:W-:Y:S04]  /*1570*/  STG.E desc[UR14][R14.64], R25 ;  /* 0x000000190e007986 */ /* 0x0001e8000c10190e */
[----:B------:R-:W2:Y:S04]  /*1580*/  LDG.E R6, desc[UR14][R16.64+-0x600] ;  /* 0xfffa000e10067981 */ /* 0x000ea8000c1e1900 */
[----:B------:R-:W2:Y:S01]  /*1590*/  LDG.E R23, desc[UR14][R18.64+-0x600] ;  /* 0xfffa000e12177981 */ /* 0x000ea2000c1e1900 */
[----:B------:R-:W-:Y:S02]  /*15a0*/  MOV R20, UR8 ;  /* 0x0000000800147c02 */ /* 0x000fe40008000f00 */
[----:B------:R-:W-:-:S03]  /*15b0*/  MOV R21, UR9 ;  /* 0x0000000900157c02 */ /* 0x000fc60008000f00 */
[----:B------:R-:W-:-:S04]  /*15c0*/  IMAD.WIDE R20, R7, 0x4, R20 ;  /* 0x0000000407147825 */ /* 0x000fc800078e0214 */
[----:B--2---:R-:W-:-:S04]  /*15d0*/  FADD R6, R6, -R23 ;  /* 0x8000001706067221 */ /* 0x004fc80000000000 */
[----:B------:R-:W-:-:S05]  /*15e0*/  FADD R27, |R6|, -RZ ;  /* 0x800000ff061b7221 */ /* 0x000fca0000000200 */
[----:B------:R1:W-:Y:S04]  /*15f0*/  STG.E desc[UR14][R20.64+-0x600], R27 ;  /* 0xfffa001b14007986 */ /* 0x0003e8000c10190e */
[----:B------:R-:W2:Y:S04]  /*1600*/  LDG.E R6, desc[UR14][R16.64+-0x400] ;  /* 0xfffc000e10067981 */ /* 0x000ea8000c1e1900 */
[----:B------:R-:W2:Y:S02]  /*1610*/  LDG.E R23, desc[UR14][R18.64+-0x400] ;  /* 0xfffc000e12177981 */ /* 0x000ea4000c1e1900 */
[----:B--2---:R-:W-:-:S04]  /*1620*/  FADD R6, R6, -R23 ;  /* 0x8000001706067221 */ /* 0x004fc80000000000 */
[----:B------:R-:W-:-:S05]  /*1630*/  FADD R23, |R6|, -RZ ;  /* 0x800000ff06177221 */ /* 0x000fca0000000200 */
[----:B------:R2:W-:Y:S04]  /*1640*/  STG.E desc[UR14][R20.64+-0x400], R23 ;  /* 0xfffc001714007986 */ /* 0x0005e8000c10190e */
[----:B------:R-:W3:Y:S04]  /*1650*/  LDG.E R6, desc[UR14][R16.64+-0x200] ;  /* 0xfffe000e10067981 */ /* 0x000ee8000c1e1900 */
[----:B0-----:R-:W3:Y:S02]  /*1660*/  LDG.E R15, desc[UR14][R18.64+-0x200] ;  /* 0xfffe000e120f7981 */ /* 0x001ee4000c1e1900 */
[----:B---3--:R-:W-:-:S04]  /*1670*/  FADD R6, R6, -R15 ;  /* 0x8000000f06067221 */ /* 0x008fc80000000000 */
[----:B------:R-:W-:-:S05]  /*1680*/  FADD R25, |R6|, -RZ ;  /* 0x800000ff06197221 */ /* 0x000fca0000000200 */
[----:B------:R0:W-:Y:S04]  /*1690*/  STG.E desc[UR14][R20.64+-0x200], R25 ;  /* 0xfffe001914007986 */ /* 0x0001e8000c10190e */
[----:B------:R-:W3:Y:S04]  /*16a0*/  LDG.E R6, desc[UR14][R16.64] ;  /* 0x0000000e10067981 */ /* 0x000ee8000c1e1900 */
[----:B------:R-:W3:Y:S02]  /*16b0*/  LDG.E R15, desc[UR14][R18.64] ;  /* 0x0000000e120f7981 */ /* 0x000ee4000c1e1900 */
[----:B---3--:R-:W-:-:S04]  /*16c0*/  FADD R6, R6, -R15 ;  /* 0x8000000f06067221 */ /* 0x008fc80000000000 */
[----:B-1----:R-:W-:-:S05]  /*16d0*/  FADD R27, |R6|, -RZ ;  /* 0x800000ff061b7221 */ /* 0x002fca0000000200 */
[----:B------:R1:W-:Y:S04]  /*16e0*/  STG.E desc[UR14][R20.64], R27 ;  /* 0x0000001b14007986 */ /* 0x0003e8000c10190e */
[----:B------:R-:W3:Y:S04]  /*16f0*/  LDG.E R6, desc[UR14][R16.64+0x200] ;  /* 0x0002000e10067981 */ /* 0x000ee8000c1e1900 */
[----:B------:R-:W3:Y:S02]  /*1700*/  LDG.E R15, desc[UR14][R18.64+0x200] ;  /* 0x0002000e120f7981 */ /* 0x000ee4000c1e1900 */
[----:B---3--:R-:W-:-:S04]  /*1710*/  FADD R6, R6, -R15 ;  /* 0x8000000f06067221 */ /* 0x008fc80000000000 */
[----:B--2---:R-:W-:-:S05]  /*1720*/  FADD R23, |R6|, -RZ ;  /* 0x800000ff06177221 */ /* 0x004fca0000000200 */
[----:B------:R1:W-:Y:S04]  /*1730*/  STG.E desc[UR14][R20.64+0x200], R23 ;  /* 0x0002001714007986 */ /* 0x0003e8000c10190e */
[----:B------:R-:W2:Y:S04]  /*1740*/  LDG.E R6, desc[UR14][R16.64+0x400] ;  /* 0x0004000e10067981 */ /* 0x000ea8000c1e1900 */
[----:B------:R-:W2:Y:S02]  /*1750*/  LDG.E R15, desc[UR14][R18.64+0x400] ;  /* 0x0004000e120f7981 */ /* 0x000ea4000c1e1900 */
[----:B--2---:R-:W-:-:S04]  /*1760*/  FADD R6, R6, -R15 ;  /* 0x8000000f06067221 */ /* 0x004fc80000000000 */
[----:B0-----:R-:W-:-:S05]  /*1770*/  FADD R25, |R6|, -RZ ;  /* 0x800000ff06197221 */ /* 0x001fca0000000200 */
[----:B------:R1:W-:Y:S04]  /*1780*/  STG.E desc[UR14][R20.64+0x400], R25 ;  /* 0x0004001914007986 */ /* 0x0003e8000c10190e */
[----:B------:R-:W2:Y:S04]  /*1790*/  LDG.E R6, desc[UR14][R16.64+0x600] ;  /* 0x0006000e10067981 */ /* 0x000ea8000c1e1900 */
[----:B------:R-:W2:Y:S01]  /*17a0*/  LDG.E R15, desc[UR14][R18.64+0x600] ;  /* 0x0006000e120f7981 */ /* 0x000ea2000c1e1900 */
[----:B------:R-:W-:-:S04]  /*17b0*/  IADD3 R0, PT, PT, R0, 0x8, RZ ;  /* 0x0000000800007810 */ /* 0x000fc80007ffe0ff */
[----:B------:R-:W-:Y:S01]  /*17c0*/  ISETP.NE.AND P0, PT, R0, RZ, PT ;  /* 0x000000ff0000720c */ /* 0x000fe20003f05270 */
[----:B------:R-:W-:Y:S01]  /*17d0*/  UIADD3 UR13, UP0, UPT, UR13, 0x1000, URZ ;  /* 0x000010000d0d7890 */ /* 0x000fe2000ff1e0ff */
[----:B------:R-:W-:-:S03]  /*17e0*/  VIADD R7, R7, 0x400 ;  /* 0x0000040007077836 */ /* 0x000fc60000000000 */
[----:B------:R-:W-:Y:S01]  /*17f0*/  UIADD3.X UR16, UPT, UPT, URZ, UR16, URZ, UP0, !UPT ;  /* 0x00000010ff107290 */ /* 0x000fe200087fe4ff */
[----:B--2---:R-:W-:-:S04]  /*1800*/  FADD R6, R6, -R15 ;  /* 0x8000000f06067221 */ /* 0x004fc80000000000 */
[----:B------:R-:W-:-:S05]  /*1810*/  FADD R15, |R6|, -RZ ;  /* 0x800000ff060f7221 */ /* 0x000fca0000000200 */
[----:B------:R1:W-:Y:S01]  /*1820*/  STG.E desc[UR14][R20.64+0x600], R15 ;  /* 0x0006000f14007986 */ /* 0x0003e2000c10190e */
[----:B------:R-:W-:Y:S05]  /*1830*/  @P0 BRA `(.L_x_25) ;  /* 0xfffffffc000c0947 */ /* 0x000fea000383ffff */
[----:B------:R-:W0:Y:S02]  /*1840*/  LDC R0, c[0x0][0x388] ;  /* 0x0000e200ff007b82 */ /* 0x000e240000000800 */
[----:B0-----:R-:W-:-:S07]  /*1850*/  LOP3.LUT R0, R0, 0x7ffffff8, RZ, 0xc0, !PT ;  /* 0x7ffffff800007812 */ /* 0x001fce00078ec0ff */
.L_x_24:
[----:B------:R-:W0:Y:S02]  /*1860*/  LDC R12, c[0x0][0x388] ;  /* 0x0000e200ff0c7b82 */ /* 0x000e240000000800 */
[----:B0-----:R-:W-:-:S04]  /*1870*/  LOP3.LUT R10, R12, 0x7, RZ, 0xc0, !PT ;  /* 0x000000070c0a7812 */ /* 0x001fc800078ec0ff */
[----:B------:R-:W-:-:S13]  /*1880*/  ISETP.NE.AND P0, PT, R10, RZ, PT ;  /* 0x000000ff0a00720c */ /* 0x000fda0003f05270 */
[----:B------:R-:W-:Y:S05]  /*1890*/  @!P0 EXIT ;  /* 0x000000000000894d */ /* 0x000fea0003800000 */
[----:B------:R-:W0:Y:S01]  /*18a0*/  LDCU.64 UR4, c[0x0][0x390] ;  /* 0x00007200ff0477ac */ /* 0x000e220008000a00 */
[----:B------:R-:W-:Y:S01]  /*18b0*/  SHF.L.U32 R8, R12, 0x7, RZ ;  /* 0x000000070c087819 */ /* 0x000fe200000006ff */
[----:B------:R-:W2:Y:S01]  /*18c0*/  S2R R13, SR_TID.X ;  /* 0x00000000000d7919 */ /* 0x000ea20000002100 */
[----:B------:R-:W-:Y:S02]  /*18d0*/  ISETP.GE.U32.AND P0, PT, R10, 0x4, PT ;  /* 0x000000040a00780c */ /* 0x000fe40003f06070 */
[----:B------:R-:W-:Y:S01]  /*18e0*/  SHF.R.S32.HI R6, RZ, 0x1f, R8 ;  /* 0x0000001fff067819 */ /* 0x000fe20000011408 */
[----:B------:R-:W-:Y:S01]  /*18f0*/  IMAD.WIDE.U32 R8, R8, UR12, RZ ;  /* 0x0000000c08087c25 */ /* 0x000fe2000f8e00ff */
[----:B------:R-:W-:-:S03]  /*1900*/  LOP3.LUT R18, R12, 0x3, RZ, 0xc0, !PT ;  /* 0x000000030c127812 */ /* 0x000fc600078ec0ff */
[----:B------:R-:W-:Y:S01]  /*1910*/  IMAD R7, R6, UR12, RZ ;  /* 0x0000000c06077c24 */ /* 0x000fe2000f8e02ff */
[----:B------:R-:W-:Y:S02]  /*1920*/  SHF.L.U32 R6, R8, 0x2, RZ ;  /* 0x0000000208067819 */ /* 0x000fe400000006ff */
[----:B------:R-:W-:Y:S02]  /*1930*/  ISETP.NE.AND P1, PT, R18, RZ, PT ;  /* 0x000000ff1200720c */ /* 0x000fe40003f25270 */
[----:B------:R-:W-:Y:S02]  /*1940*/  IADD3 R7, PT, PT, R9, R7, RZ ;  /* 0x0000000709077210 */ /* 0x000fe40007ffe0ff */
[----:B0-----:R-:W-:Y:S02]  /*1950*/  IADD3 R6, P2, PT, R6, UR4, RZ ;  /* 0x0000000406067c10 */ /* 0x001fe4000ff5e0ff */
[----:B------:R-:W-:-:S04]  /*1960*/  SHF.L.U64.HI R7, R8, 0x2, R7 ;  /* 0x0000000208077819 */ /* 0x000fc80000010207 */
[----:B------:R-:W-:Y:S01]  /*1970*/  IADD3.X R7, PT, PT, R7, UR5, RZ, P2, !PT ;  /* 0x0000000507077c10 */ /* 0x000fe200097fe4ff */
[----:B------:R-:W-:Y:S06]  /*1980*/  @!P0 BRA `(.L_x_26) ;  /* 0x0000000000648947 */ /* 0x000fec0003800000 */
[----:B-12---:R-:W-:-:S05]  /*1990*/  LEA R15, R0, R13, 0x7 ;  /* 0x0000000d000f7211 */ /* 0x006fca00078e38ff */
[----:B------:R-:W-:-:S04]  /*19a0*/  IMAD.WIDE R10, R15, 0x4, R4 ;  /* 0x000000040f0a7825 */ /* 0x000fc800078e0204 */
[C---:B------:R-:W-:Y:S01]  /*19b0*/  IMAD.WIDE R8, R15.reuse, 0x4, R2 ;  /* 0x000000040f087825 */ /* 0x040fe200078e0202 */
[----:B------:R-:W2:Y:S04]  /*19c0*/  LDG.E R14, desc[UR14][R10.64] ;  /* 0x0000000e0a0e7981 */ /* 0x000ea8000c1e1900 */
[----:B------:R-:W2:Y:S02]  /*19d0*/  LDG.E R17, desc[UR14][R8.64] ;  /* 0x0000000e08117981 */ /* 0x000ea4000c1e1900 */
[----:B--2---:R-:W-:Y:S01]  /*19e0*/  FADD R17, R14, -R17 ;  /* 0x800000110e117221 */ /* 0x004fe20000000000 */
[----:B------:R-:W-:-:S04]  /*19f0*/  IMAD.WIDE R14, R15, 0x4, R6 ;  /* 0x000000040f0e7825 */ /* 0x000fc800078e0206 */
[----:B------:R-:W-:-:S05]  /*1a00*/  FADD R19, |R17|, -RZ ;  /* 0x800000ff11137221 */ /* 0x000fca0000000200 */
[----:B------:R0:W-:Y:S04]  /*1a10*/  STG.E desc[UR14][R14.64], R19 ;  /* 0x000000130e007986 */ /* 0x0001e8000c10190e */
[----:B------:R-:W2:Y:S04]  /*1a20*/  LDG.E R16, desc[UR14][R10.64+0x200] ;  /* 0x0002000e0a107981 */ /* 0x000ea8000c1e1900 */
[----:B------:R-:W2:Y:S02]  /*1a30*/  LDG.E R17, desc[UR14][R8.64+0x200] ;  /* 0x0002000e08117981 */ /* 0x000ea4000c1e1900 */
        /* <DEDUP_REMOVED lines=9> */
[----:B------:R-:W2:Y:S01]  /*1ad0*/  LDG.E R17, desc[UR14][R8.64+0x600] ;  /* 0x0006000e08117981 */ /* 0x000ea2000c1e1900 */
[----:B------:R-:W-:Y:S01]  /*1ae0*/  IADD3 R0, PT, PT, R0, 0x4, RZ ;  /* 0x0000000400007810 */ /* 0x000fe20007ffe0ff */
[----:B--2---:R-:W-:-:S04]  /*1af0*/  FADD R16, R16, -R17 ;  /* 0x8000001110107221 */ /* 0x004fc80000000000 */
[----:B------:R-:W-:-:S05]  /*1b00*/  FADD R17, |R16|, -RZ ;  /* 0x800000ff10117221 */ /* 0x000fca0000000200 */
[----:B------:R0:W-:Y:S02]  /*1b10*/  STG.E desc[UR14][R14.64+0x600], R17 ;  /* 0x000600110e007986 */ /* 0x0001e4000c10190e */
.L_x_26:
[----:B------:R-:W-:Y:S05]  /*1b20*/  @!P1 EXIT ;  /* 0x000000000000994d */ /* 0x000fea0003800000 */
[----:B------:R-:W-:Y:S02]  /*1b30*/  ISETP.NE.AND P0, PT, R18, 0x1, PT ;  /* 0x000000011200780c */ /* 0x000fe40003f05270 */
[----:B------:R-:W-:-:S04]  /*1b40*/  LOP3.LUT R12, R12, 0x1, RZ, 0xc0, !PT ;  /* 0x000000010c0c7812 */ /* 0x000fc800078ec0ff */
[----:B------:R-:W-:-:S07]  /*1b50*/  ISETP.NE.U32.AND P1, PT, R12, 0x1, PT ;  /* 0x000000010c00780c */ /* 0x000fce0003f25070 */
[----:B------:R-:W-:Y:S06]  /*1b60*/  @!P0 BRA `(.L_x_27) ;  /* 0x00000000003c8947 */ /* 0x000fec0003800000 */
[----:B0-2---:R-:W-:-:S05]  /*1b70*/  LEA R17, R0, R13, 0x7 ;  /* 0x0000000d00117211 */ /* 0x005fca00078e38ff */
[----:B------:R-:W-:-:S04]  /*1b80*/  IMAD.WIDE R8, R17, 0x4, R4 ;  /* 0x0000000411087825 */ /* 0x000fc800078e0204 */
[C---:B------:R-:W-:Y:S01]  /*1b90*/  IMAD.WIDE R10, R17.reuse, 0x4, R2 ;  /* 0x00000004110a7825 */ /* 0x040fe200078e0202 */
[----:B------:R-:W2:Y:S04]  /*1ba0*/  LDG.E R12, desc[UR14][R8.64] ;  /* 0x0000000e080c7981 */ /* 0x000ea8000c1e1900 */
[----:B-1----:R-:W2:Y:S02]  /*1bb0*/  LDG.E R15, desc[UR14][R10.64] ;  /* 0x0000000e0a0f7981 */ /* 0x002ea4000c1e1900 */
[----:B--2---:R-:W-:Y:S01]  /*1bc0*/  FADD R12, R12, -R15 ;  /* 0x8000000f0c0c7221 */ /* 0x004fe20000000000 */
[----:B------:R-:W-:-:S04]  /*1bd0*/  IMAD.WIDE R14, R17, 0x4, R6 ;  /* 0x00000004110e7825 */ /* 0x000fc800078e0206 */
        /* <DEDUP_REMOVED lines=8> */
.L_x_27:
[----:B------:R-:W-:Y:S05]  /*1c60*/  @P1 EXIT ;  /* 0x000000000000194d */ /* 0x000fea0003800000 */
[----:B--2---:R-:W-:-:S05]  /*1c70*/  LEA R13, R0, R13, 0x7 ;  /* 0x0000000d000d7211 */ /* 0x004fca00078e38ff */
[----:B------:R-:W-:-:S04]  /*1c80*/  IMAD.WIDE R4, R13, 0x4, R4 ;  /* 0x000000040d047825 */ /* 0x000fc800078e0204 */
[C---:B------:R-:W-:Y:S02]  /*1c90*/  IMAD.WIDE R2, R13.reuse, 0x4, R2 ;  /* 0x000000040d027825 */ /* 0x040fe400078e0202 */
[----:B------:R-:W2:Y:S04]  /*1ca0*/  LDG.E R4, desc[UR14][R4.64] ;  /* 0x0000000e04047981 */ /* 0x000ea8000c1e1900 */
[----:B------:R-:W2:Y:S01]  /*1cb0*/  LDG.E R3, desc[UR14][R2.64] ;  /* 0x0000000e02037981 */ /* 0x000ea2000c1e1900 */
[----:B------:R-:W-:-:S04]  /*1cc0*/  IMAD.WIDE R6, R13, 0x4, R6 ;  /* 0x000000040d067825 */ /* 0x000fc800078e0206 */
[----:B--2---:R-:W-:-:S04]  /*1cd0*/  FADD R0, R4, -R3 ;  /* 0x8000000304007221 */ /* 0x004fc80000000000 */
[----:B------:R-:W-:-:S05]  /*1ce0*/  FADD R9, |R0|, -RZ ;  /* 0x800000ff00097221 */ /* 0x000fca0000000200 */
[----:B------:R-:W-:Y:S01]  /*1cf0*/  STG.E desc[UR14][R6.64], R9 ;  /* 0x0000000906007986 */ /* 0x000fe2000c10190e */
[----:B------:R-:W-:Y:S05]  /*1d00*/  EXIT ;  /* 0x000000000000794d */ /* 0x000fea0003800000 */
.L_x_28:
[----:B------:R-:W-:-:S00]  /*1d10*/  BRA `(.L_x_28) ;  /* 0xfffffffc00fc7947 */ /* 0x000fc0000383ffff */
[----:B------:R-:W-:-:S00]  /*1d20*/  NOP ;  /* 0x0000000000007918 */ /* 0x000fc00000000000 */
        /* <DEDUP_REMOVED lines=13> */
.L_x_55:


//--------------------- .text._ZN3cub18CUB_300001_SM_10006detail9transform16transform_kernelINS2_10policy_hubILb1EN4cuda3std3__45tupleIJN6thrust24THRUST_300001_SM_1000_NS6detail15normal_iteratorINSA_10device_ptrIfEEEESF_EEEE10policy1000Ei8finddiffSF_JPfSK_EEEvT0_iT1_T2_DpNS2_10kernel_argIT3_EE --------------------------
	.section	.text._ZN3cub18CUB_300001_SM_10006detail9transform16transform_kernelINS2_10policy_hubILb1EN4cuda3std3__45tupleIJN6thrust24THRUST_300001_SM_1000_NS6detail15normal_iteratorINSA_10device_ptrIfEEEESF_EEEE10policy1000Ei8finddiffSF_JPfSK_EEEvT0_iT1_T2_DpNS2_10kernel_argIT3_EE,"ax",@progbits
	.align	128
        .global         _ZN3cub18CUB_300001_SM_10006detail9transform16transform_kernelINS2_10policy_hubILb1EN4cuda3std3__45tupleIJN6thrust24THRUST_300001_SM_1000_NS6detail15normal_iteratorINSA_10device_ptrIfEEEESF_EEEE10policy1000Ei8finddiffSF_JPfSK_EEEvT0_iT1_T2_DpNS2_10kernel_argIT3_EE
        .type           _ZN3cub18CUB_300001_SM_10006detail9transform16transform_kernelINS2_10policy_hubILb1EN4cuda3std3__45tupleIJN6thrust24THRUST_300001_SM_1000_NS6detail15normal_iteratorINSA_10device_ptrIfEEEESF_EEEE10policy1000Ei8finddiffSF_JPfSK_EEEvT0_iT1_T2_DpNS2_10kernel_argIT3_EE,@function
        .size           _ZN3cub18CUB_300001_SM_10006detail9transform16transform_kernelINS2_10policy_hubILb1EN4cuda3std3__45tupleIJN6thrust24THRUST_300001_SM_1000_NS6detail15normal_iteratorINSA_10device_ptrIfEEEESF_EEEE10policy1000Ei8finddiffSF_JPfSK_EEEvT0_iT1_T2_DpNS2_10kernel_argIT3_EE,(.L_x_56 - _ZN3cub18CUB_300001_SM_10006detail9transform16transform_kernelINS2_10policy_hubILb1EN4cuda3std3__45tupleIJN6thrust24THRUST_300001_SM_1000_NS6detail15normal_iteratorINSA_10device_ptrIfEEEESF_EEEE10policy1000Ei8finddiffSF_JPfSK_EEEvT0_iT1_T2_DpNS2_10kernel_argIT3_EE)
        .other          _ZN3cub18CUB_300001_SM_10006detail9transform16transform_kernelINS2_10policy_hubILb1EN4cuda3std3__45tupleIJN6thrust24THRUST_300001_SM_1000_NS6detail15normal_iteratorINSA_10device_ptrIfEEEESF_EEEE10policy1000Ei8finddiffSF_JPfSK_EEEvT0_iT1_T2_DpNS2_10kernel_argIT3_EE,@"STO_CUDA_ENTRY STV_DEFAULT"
_ZN3cub18CUB_300001_SM_10006detail9transform16transform_kernelINS2_10policy_hubILb1EN4cuda3std3__45tupleIJN6thrust24THRUST_300001_SM_1000_NS6detail15normal_iteratorINSA_10device_ptrIfEEEESF_EEEE10policy1000Ei8finddiffSF_JPfSK_EEEvT0_iT1_T2_DpNS2_10kernel_argIT3_EE:
.text._ZN3cub18CUB_300001_SM_10006detail9transform16transform_kernelINS2_10policy_hubILb1EN4cuda3std3__45tupleIJN6thrust24THRUST_300001_SM_1000_NS6detail15normal_iteratorINSA_10device_ptrIfEEEESF_EEEE10policy1000Ei8finddiffSF_JPfSK_EEEvT0_iT1_T2_DpNS2_10kernel_argIT3_EE:
[----:B------:R-:W-:Y:S08]  /*0000*/  LDC R1, c[0x0][0x37c] ;  /* 0x0000df00ff017b82 */ /* 0x000ff00000000800 */
[----:B------:R-:W0:Y:S01]  /*0010*/  S2UR UR18, SR_CTAID.X ;  /* 0x00000000001279c3 */ /* 0x000e220000002500 */
[----:B------:R-:W1:Y:S01]  /*0020*/  LDCU.64 UR12, c[0x0][0x380] ;  /* 0x00007000ff0c77ac */ /* 0x000e620008000a00 */
[----:B------:R-:W2:Y:S01]  /*0030*/  S2R R0, SR_TID.X ;  /* 0x0000000000007919 */ /* 0x000ea20000002100 */
[----:B------:R-:W-:Y:S01]  /*0040*/  BSSY.RECONVERGENT B0, `(.L_x_29) ;  /* 0x0000020000007945 */ /* 0x000fe20003800200 */
[----:B-1----:R-:W-:-:S04]  /*0050*/  USHF.L.U32 UR11, UR13, 0x7, URZ ;  /* 0x000000070d0b7899 */ /* 0x002fc800080006ff */
[----:B0-----:R-:W-:-:S04]  /*0060*/  UIMAD UR8, UR11, UR18, URZ ;  /* 0x000000120b0872a4 */ /* 0x001fc8000f8e02ff */
[----:B------:R-:W-:-:S04]  /*0070*/  UIADD3 UR10, UPT, UPT, -UR8, UR12, URZ ;  /* 0x0000000c080a7290 */ /* 0x000fc8000fffe1ff */
[----:B------:R-:W-:Y:S01]  /*0080*/  UISETP.LT.AND UP0, UPT, UR11, UR10, UPT ;  /* 0x0000000a0b00728c */ /* 0x000fe2000bf01270 */
[----:B--2---:R-:W-:-:S03]  /*0090*/  SHF.L.U32 R4, R0, 0x7, RZ ;  /* 0x0000000700047819 */ /* 0x004fc600000006ff */
[----:B------:R-:W-:-:S04]  /*00a0*/  USEL UR12, UR11, UR10, UP0 ;  /* 0x0000000a0b0c7287 */ /* 0x000fc80008000000 */
[----:B------:R-:W-:-:S06]  /*00b0*/  USHF.L.U32 UR4, UR12, 0x2, URZ ;  /* 0x000000020c047899 */ /* 0x000fcc00080006ff */
[----:B------:R-:W-:-:S13]  /*00c0*/  ISETP.GE.AND P0, PT, R4, UR4, PT ;  /* 0x0000000404007c0c */ /* 0x000fda000bf06270 */
[----:B------:R-:W-:Y:S05]  /*00d0*/  @P0 BRA `(.L_x_30) ;  /* 0x0000000000580947 */ /* 0x000fea0003800000 */
[----:B------:R-:W0:Y:S01]  /*00e0*/  LDC.64 R2, c[0x0][0x398] ;  /* 0x0000e600ff027b82 */ /* 0x000e220000000a00 */
[----:B------:R-:W-:Y:S01]  /*00f0*/  MOV R7, UR8 ;  /* 0x0000000800077c02 */ /* 0x000fe20008000f00 */
[----:B------:R-:W-:Y:S01]  /*0100*/  BSSY.RECONVERGENT B1, `(.L_x_31) ;  /* 0x000000a000017945 */ /* 0x000fe20003800200 */
[----:B------:R-:W-:Y:S01]  /*0110*/  MOV R5, R4 ;  /* 0x0000000400057202 */ /* 0x000fe20000000f00 */
[----:B0-----:R-:W-:-:S04]  /*0120*/  IMAD.WIDE.U32 R2, R0, 0x80, R2 ;  /* 0x0000008000027825 */ /* 0x001fc800078e0002 */
[----:B------:R-:W-:-:S07]  /*0130*/  IMAD.WIDE R2, R7, 0x4, R2 ;  /* 0x0000000407027825 */ /* 0x000fce00078e0202 */
.L_x_32:
[----:B------:R-:W-:Y:S01]  /*0140*/  IADD3 R5, PT, PT, R5, 0x4000, RZ ;  /* 0x0000400005057810 */ /* 0x000fe20007ffe0ff */
[----:B------:R0:W-:Y:S03]  /*0150*/  CCTL.E.PF2 [R2] ;  /* 0x000000000200798f */ /* 0x0001e60000800100 */
[----:B------:R-:W-:Y:S02]  /*0160*/  ISETP.GE.AND P0, PT, R5, UR4, PT ;  /* 0x0000000405007c0c */ /* 0x000fe4000bf06270 */
[----:B0-----:R-:W-:-:S04]  /*0170*/  IADD3 R2, P1, PT, R2, 0x4000, RZ ;  /* 0x0000400002027810 */ /* 0x001fc80007f3e0ff */
[----:B------:R-:W-:-:S07]  /*0180*/  IADD3.X R3, PT, PT, RZ, R3, RZ, P1, !PT ;  /* 0x00000003ff037210 */ /* 0x000fce0000ffe4ff */
[----:B------:R-:W-:Y:S05]  /*0190*/  @!P0 BRA `(.L_x_32) ;  /* 0xfffffffc00e88947 */ /* 0x000fea000383ffff */
[----:B------:R-:W-:Y:S05]  /*01a0*/  BSYNC.RECONVERGENT B1 ;  /* 0x0000000000017941 */ /* 0x000fea0003800200 */
.L_x_31:
[----:B------:R-:W0:Y:S02]  /*01b0*/  LDC.64 R2, c[0x0][0x3a8] ;  /* 0x0000ea00ff027b82 */ /* 0x000e240000000a00 */
[----:B0-----:R-:W-:-:S04]  /*01c0*/  IMAD.WIDE.U32 R2, R0, 0x80, R2 ;  /* 0x0000008000027825 */ /* 0x001fc800078e0002 */
[----:B------:R-:W-:-:S07]  /*01d0*/  IMAD.WIDE R2, R7, 0x4, R2 ;  /* 0x0000000407027825 */ /* 0x000fce00078e0202 */
.L_x_33:
[----:B------:R-:W-:Y:S01]  /*01e0*/  IADD3 R4, PT, PT, R4, 0x4000, RZ ;  /* 0x0000400004047810 */ /* 0x000fe20007ffe0ff */
[----:B------:R0:W-:Y:S03]  /*01f0*/  CCTL.E.PF2 [R2] ;  /* 0x000000000200798f */ /* 0x0001e60000800100 */
[----:B------:R-:W-:Y:S02]  /*0200*/  ISETP.GE.AND P0, PT, R4, UR4, PT ;  /* 0x0000000404007c0c */ /* 0x000fe4000bf06270 */
[----:B0-----:R-:W-:-:S04]  /*0210*/  IADD3 R2, P1, PT, R2, 0x4000, RZ ;  /* 0x0000400002027810 */ /* 0x001fc80007f3e0ff */
[----:B------:R-:W-:-:S07]  /*0220*/  IADD3.X R3, PT, PT, RZ, R3, RZ, P1, !PT ;  /* 0x00000003ff037210 */ /* 0x000fce0000ffe4ff */
[----:B------:R-:W-:Y:S05]  /*0230*/  @!P0 BRA `(.L_x_33) ;  /* 0xfffffffc00e88947 */ /* 0x000fea000383ffff */
.L_x_30:
[----:B------:R-:W-:Y:S05]  /*0240*/  BSYNC.RECONVERGENT B0 ;  /* 0x0000000000007941 */ /* 0x000fea0003800200 */
.L_x_29:
[----:B------:R-:W0:Y:S01]  /*0250*/  LDCU.128 UR4, c[0x0][0x390] ;  /* 0x00007200ff0477ac */ /* 0x000e220008000c00 */
[----:B------:R-:W-:Y:S01]  /*0260*/  UIMAD.WIDE UR8, UR8, 0x4, URZ ;  /* 0x00000004080878a5 */ /* 0x000fe2000f8e02ff */
[----:B------:R-:W1:Y:S01]  /*0270*/  LDCU.64 UR20, c[0x0][0x358] ;  /* 0x00006b00ff1477ac */ /* 0x000e620008000a00 */
[----:B------:R-:W2:Y:S02]  /*0280*/  LDCU.64 UR14, c[0x0][0x3a8] ;  /* 0x00007500ff0e77ac */ /* 0x000ea40008000a00 */
[----:B0-----:R-:W-:-:S04]  /*0290*/  UIADD3 UR16, UP0, UPT, UR8, UR4, URZ ;  /* 0x0000000408107290 */ /* 0x001fc8000ff1e0ff */
[----:B------:R-:W-:Y:S02]  /*02a0*/  UIADD3.X UR17, UPT, UPT, UR9, UR5, URZ, UP0, !UPT ;  /* 0x0000000509117290 */ /* 0x000fe400087fe4ff */
[----:B------:R-:W-:-:S09]  /*02b0*/  UISETP.GT.AND UP0, UPT, UR11, UR10, UPT ;  /* 0x0000000a0b00728c */ /* 0x000fd2000bf04270 */
[----:B-12---:R-:W-:Y:S05]  /*02c0*/  BRA.U UP0, `(.L_x_34) ;  /* 0x0000000900907547 */ /* 0x006fea000b800000 */
[----:B------:R-:W-:-:S06]  /*02d0*/  UISETP.GE.AND UP0, UPT, UR13, 0x1, UPT ;  /* 0x000000010d00788c */ /* 0x000fcc000bf06270 */
[----:B------:R-:W-:-:S13]  /*02e0*/  PLOP3.LUT P0, PT, PT, PT, UP0, 0x80, 0x8 ;  /* 0x000000000008781c */ /* 0x000fda0003f0f008 */
[----:B------:R-:W-:Y:S05]  /*02f0*/  @!P0 EXIT ;  /* 0x000000000000894d */ /* 0x000fea0003800000 */
[----:B------:R-:W-:Y:S01]  /*0300*/  UISETP.GE.U32.AND UP0, UPT, UR13, 0x8, UPT ;  /* 0x000000080d00788c */ /* 0x000fe2000bf06070 */
[----:B------:R-:W-:-:S08]  /*0310*/  HFMA2 R10, -RZ, RZ, 0, 0 ;  /* 0x00000000ff0a7431 */ /* 0x000fd000000001ff */
[----:B------:R-:W-:Y:S05]  /*0320*/  BRA.U !UP0, `(.L_x_35) ;  /* 0x0000000508447547 */ /* 0x000fea000b800000 */
[----:B------:R-:W0:Y:S01]  /*0330*/  LDC.64 R2, c[0x0][0x390] ;  /* 0x0000e400ff027b82 */ /* 0x000e220000000a00 */
[----:B------:R-:W-:Y:S01]  /*0340*/  UMOV UR11, UR8 ;  /* 0x00000008000b7c82 */ /* 0x000fe20008000000 */
[----:B------:R-:W-:Y:S02]  /*0350*/  ULOP3.LUT UR8, UR13, 0x7ffffff8, URZ, 0xc0, !UPT ;  /* 0x7ffffff80d087892 */ /* 0x000fe4000f8ec0ff */
[----:B------:R-:W-:Y:S02]  /*0360*/  UIADD3 UR10, UP2, UPT, UR11, 0x600, URZ ;  /* 0x000006000b0a7890 */ /* 0x000fe4000ff5e0ff */
[----:B------:R-:W-:Y:S02]  /*0370*/  UIADD3 UR8, UPT, UPT, -UR8, URZ, URZ ;  /* 0x000000ff08087290 */ /* 0x000fe4000fffe1ff */
[----:B------:R-:W1:Y:S01]  /*0380*/  LDC.64 R4, c[0x0][0x398] ;  /* 0x0000e600ff047b82 */ /* 0x000e620000000a00 */
[----:B------:R-:W-:Y:S02]  /*0390*/  UIADD3 UR12, UP0, UPT, UR10, UR4, URZ ;  /* 0x000000040a0c7290 */ /* 0x000fe4000ff1e0ff */
[----:B------:R-:W-:-:S02]  /*03a0*/  UIADD3.X UR4, UPT, UPT, URZ, UR9, URZ, UP2, !UPT ;  /* 0x00000009ff047290 */ /* 0x000fc400097fe4ff */
[----:B------:R-:W-:Y:S02]  /*03b0*/  UIADD3 UR6, UP1, UPT, UR10, UR6, URZ ;  /* 0x000000060a067290 */ /* 0x000fe4000ff3e0ff */
[----:B------:R-:W-:Y:S01]  /*03c0*/  UIADD3 UR14, UP2, UPT, UR10, UR14, URZ ;  /* 0x0000000e0a0e7290 */ /* 0x000fe2000ff5e0ff */
[----:B------:R-:W2:Y:S01]  /*03d0*/  LDC.64 R6, c[0x0][0x3a8] ;  /* 0x0000ea00ff067b82 */ /* 0x000ea20000000a00 */
[----:B------:R-:W-:Y:S02]  /*03e0*/  UIADD3.X UR7, UPT, UPT, UR4, UR7, URZ, UP1, !UPT ;  /* 0x0000000704077290 */ /* 0x000fe40008ffe4ff */
[----:B------:R-:W-:Y:S02]  /*03f0*/  UIADD3.X UR5, UPT, UPT, UR4, UR5, URZ, UP0, !UPT ;  /* 0x0000000504057290 */ /* 0x000fe400087fe4ff */
[----:B------:R-:W-:Y:S01]  /*0400*/  UIADD3.X UR15, UPT, UPT, UR4, UR15, URZ, UP2, !UPT ;  /* 0x0000000f040f7290 */ /* 0x000fe200097fe4ff */
[----:B0-----:R-:W-:-:S04]  /*0410*/  IMAD.WIDE.U32 R2, R0, 0x4, R2 ;  /* 0x0000000400027825 */ /* 0x001fc800078e0002 */
[----:B-1----:R-:W-:-:S04]  /*0420*/  IMAD.WIDE.U32 R4, R0, 0x4, R4 ;  /* 0x0000000400047825 */ /* 0x002fc800078e0004 */
[C---:B--2---:R-:W-:Y:S01]  /*0430*/  IMAD.WIDE.U32 R6, R0.reuse, 0x4, R6 ;  /* 0x0000000400067825 */ /* 0x044fe200078e0006 */
[----:B------:R-:W-:-:S07]  /*0440*/  IADD3 R0, PT, PT, R0, 0x80, RZ ;  /* 0x0000008000007810 */ /* 0x000fce0007ffe0ff */
.L_x_36:
        /* <DEDUP_REMOVED lines=28> */
[----:B0-----:R-:W-:-:S05]  /*0610*/  FADD R17, |R14|, -RZ ;  /* 0x800000ff0e117221 */ /* 0x001fca0000000200 */
[----:B------:R0:W-:Y:S04]  /*0620*/  STG.E desc[UR20][R12.64+-0x400], R17 ;  /* 0xfffc00110c007986 */ /* 0x0001e8000c101914 */
[----:B------:R-:W2:Y:S04]  /*0630*/  LDG.E R14, desc[UR20][R8.64+-0x200] ;  /* 0xfffe0014080e7981 */ /* 0x000ea8000c1e1900 */
[----:B------:R-:W2:Y:S02]  /*0640*/  LDG.E R15, desc[UR20][R10.64+-0x200] ;  /* 0xfffe00140a0f7981 */ /* 0x000ea4000c1e1900 */
[----:B--2---:R-:W-:-:S04]  /*0650*/  FADD R14, R14, -R15 ;  /* 0x8000000f0e0e7221 */ /* 0x004fc80000000000 */
        /* <DEDUP_REMOVED lines=10> */
[----:B0-----:R-:W-:-:S05]  /*0700*/  FADD R17, |R14|, -RZ ;  /* 0x800000ff0e117221 */ /* 0x001fca0000000200 */
[----:B------:R1:W-:Y:S04]  /*0710*/  STG.E desc[UR20][R12.64+0x200], R17 ;  /* 0x000200110c007986 */ /* 0x0003e8000c101914 */
[----:B------:R-:W3:Y:S04]  /*0720*/  LDG.E R14, desc[UR20][R8.64+0x400] ;  /* 0x00040014080e7981 */ /* 0x000ee8000c1e1900 */
[----:B------:R-:W3:Y:S02]  /*0730*/  LDG.E R15, desc[UR20][R10.64+0x400] ;  /* 0x000400140a0f7981 */ /* 0x000ee4000c1e1900 */
[----:B---3--:R-:W-:-:S04]  /*0740*/  FADD R14, R14, -R15 ;  /* 0x8000000f0e0e7221 */ /* 0x008fc80000000000 */
[----:B--2---:R-:W-:-:S05]  /*0750*/  FADD R19, |R14|, -RZ ;  /* 0x800000ff0e137221 */ /* 0x004fca0000000200 */
[----:B------:R1:W-:Y:S04]  /*0760*/  STG.E desc[UR20][R12.64+0x400], R19 ;  /* 0x000400130c007986 */ /* 0x0003e8000c101914 */
[----:B------:R-:W2:Y:S04]  /*0770*/  LDG.E R14, desc[UR20][R8.64+0x600] ;  /* 0x00060014080e7981 */ /* 0x000ea8000c1e1900 */
[----:B------:R-:W2:Y:S01]  /*0780*/  LDG.E R15, desc[UR20][R10.64+0x600] ;  /* 0x000600140a0f7981 */ /* 0x000ea2000c1e1900 */
[----:B------:R-:W-:Y:S02]  /*0790*/  UIADD3 UR11, UP0, UPT, UR11, 0x1000, URZ ;  /* 0x000010000b0b7890 */ /* 0x000fe4000ff1e0ff */
[----:B------:R-:W-:-:S02]  /*07a0*/  UIADD3 UR8, UPT, UPT, UR8, 0x8, URZ ;  /* 0x0000000808087890 */ /* 0x000fc4000fffe0ff */
[----:B------:R-:W-:Y:S02]  /*07b0*/  UIADD3.X UR9, UPT, UPT, URZ, UR9, URZ, UP0, !UPT ;  /* 0x00000009ff097290 */ /* 0x000fe400087fe4ff */
[----:B------:R-:W-:Y:S01]  /*07c0*/  UISETP.NE.AND UP0, UPT, UR8, URZ, UPT ;  /* 0x000000ff0800728c */ /* 0x000fe2000bf05270 */
[----:B------:R-:W-:Y:S01]  /*07d0*/  IADD3 R0, PT, PT, R0, 0x400, RZ ;  /* 0x0000040000007810 */ /* 0x000fe20007ffe0ff */
[----:B--2---:R-:W-:-:S04]  /*07e0*/  FADD R14, R14, -R15 ;  /* 0x8000000f0e0e7221 */ /* 0x004fc80000000000 */
[----:B------:R-:W-:-:S05]  /*07f0*/  FADD R15, |R14|, -RZ ;  /* 0x800000ff0e0f7221 */ /* 0x000fca0000000200 */
[----:B------:R1:W-:Y:S01]  /*0800*/  STG.E desc[UR20][R12.64+0x600], R15 ;  /* 0x0006000f0c007986 */ /* 0x0003e2000c101914 */
[----:B------:R-:W-:Y:S05]  /*0810*/  BRA.U UP0, `(.L_x_36) ;  /* 0xfffffffd000c7547 */ /* 0x000fea000b83ffff */
[----:B------:R-:W0:Y:S02]  /*0820*/  LDC R10, c[0x0][0x384] ;  /* 0x0000e100ff0a7b82 */ /* 0x000e240000000800 */
[----:B0-----:R-:W-:-:S07]  /*0830*/  LOP3.LUT R10, R10, 0x7ffffff8, RZ, 0xc0, !PT ;  /* 0x7ffffff80a0a7812 */ /* 0x001fce00078ec0ff */
.L_x_35:
[----:B------:R-:W0:Y:S02]  /*0840*/  LDC R0, c[0x0][0x384] ;  /* 0x0000e100ff007b82 */ /* 0x000e240000000800 */
[----:B0-----:R-:W-:-:S04]  /*0850*/  LOP3.LUT R3, R0, 0x7, RZ, 0xc0, !PT ;  /* 0x0000000700037812 */ /* 0x001fc800078ec0ff */
[----:B------:R-:W-:-:S13]  /*0860*/  ISETP.NE.AND P0, PT, R3, RZ, PT ;  /* 0x000000ff0300720c */ /* 0x000fda0003f05270 */
[----:B------:R-:W-:Y:S05]  /*0870*/  @!P0 EXIT ;  /* 0x000000000000894d */ /* 0x000fea0003800000 */
[----:B------:R-:W0:Y:S01]  /*0880*/  LDCU.64 UR4, c[0x0][0x3a8] ;  /* 0x00007500ff0477ac */ /* 0x000e220008000a00 */
[C---:B------:R-:W-:Y:S01]  /*0890*/  SHF.L.U32 R2, R0.reuse, 0x7, RZ ;  /* 0x0000000700027819 */ /* 0x040fe200000006ff */
[----:B------:R-:W2:Y:S01]  /*08a0*/  S2R R11, SR_TID.X ;  /* 0x00000000000b7919 */ /* 0x000ea20000002100 */
[----:B------:R-:W-:Y:S01]  /*08b0*/  ISETP.GE.U32.AND P0, PT, R3, 0x4, PT ;  /* 0x000000040300780c */ /* 0x000fe20003f06070 */
[----:B------:R-:W3:Y:S01]  /*08c0*/  LDCU.64 UR6, c[0x0][0x398] ;  /* 0x00007300ff0677ac */ /* 0x000ee20008000a00 */
[----:B------:R-:W-:Y:S01]  /*08d0*/  LOP3.LUT R16, R0, 0x3, RZ, 0xc0, !PT ;  /* 0x0000000300107812 */ /* 0x000fe200078ec0ff */
[----:B------:R-:W-:-:S03]  /*08e0*/  IMAD R2, R2, UR18, RZ ;  /* 0x0000001202027c24 */ /* 0x000fc6000f8e02ff */
[----:B------:R-:W-:Y:S01]  /*08f0*/  ISETP.NE.AND P1, PT, R16, RZ, PT ;  /* 0x000000ff1000720c */ /* 0x000fe20003f25270 */
[----:B------:R-:W-:-:S03]  /*0900*/  IMAD.WIDE R4, R2, 0x4, RZ ;  /* 0x0000000402047825 */ /* 0x000fc600078e02ff */
[C---:B0-----:R-:W-:Y:S02]  /*0910*/  IADD3 R2, P2, PT, R4.reuse, UR4, RZ ;  /* 0x0000000404027c10 */ /* 0x041fe4000ff5e0ff */
[----:B---3--:R-:W-:Y:S02]  /*0920*/  IADD3 R4, P3, PT, R4, UR6, RZ ;  /* 0x0000000604047c10 */ /* 0x008fe4000ff7e0ff */
[C---:B------:R-:W-:Y:S02]  /*0930*/  IADD3.X R3, PT, PT, R5.reuse, UR5, RZ, P2, !PT ;  /* 0x0000000505037c10 */ /* 0x040fe400097fe4ff */
[----:B------:R-:W-:Y:S01]  /*0940*/  IADD3.X R5, PT, PT, R5, UR7, RZ, P3, !PT ;  /* 0x0000000705057c10 */ /* 0x000fe20009ffe4ff */
[----:B------:R-:W-:Y:S08]  /*0950*/  @!P0 BRA `(.L_x_37) ;  /* 0x0000000000688947 */ /* 0x000ff00003800000 */
[----:B-12---:R-:W-:-:S05]  /*0960*/  LEA R13, R10, R11, 0x7 ;  /* 0x0000000b0a0d7211 */ /* 0x006fca00078e38ff */
[----:B------:R-:W-:-:S04]  /*0970*/  IMAD.WIDE R8, R13, 0x4, R4 ;  /* 0x000000040d087825 */ /* 0x000fc800078e0204 */
[----:B------:R-:W-:Y:S01]  /*0980*/  IMAD.WIDE R6, R13, 0x4, R2 ;  /* 0x000000040d067825 */ /* 0x000fe200078e0202 */
[----:B------:R-:W2:Y:S04]  /*0990*/  LDG.E R12, desc[UR20][R8.64] ;  /* 0x00000014080c7981 */ /* 0x000ea8000c1e1900 */
[----:B------:R-:W2:Y:S01]  /*09a0*/  LDG.E R15, desc[UR20][R6.64] ;  /* 0x00000014060f7981 */ /* 0x000ea2000c1e1900 */
[----:B------:R-:W-:Y:S01]  /*09b0*/  MOV R14, 0x4 ;  /* 0x00000004000e7802 */ /* 0x000fe20000000f00 */
[----:B--2---:R-:W-:-:S04]  /*09c0*/  FADD R15, R12, -R15 ;  /* 0x8000000f0c0f7221 */ /* 0x004fc80000000000 */
[----:B------:R-:W-:-:S04]  /*09d0*/  IMAD.WIDE R12, R13, R14, UR16 ;  /* 0x000000100d0c7e25 */ /* 0x000fc8000f8e020e */
        /* <DEDUP_REMOVED lines=18> */
.L_x_37:
[----:B------:R-:W-:Y:S05]  /*0b00*/  @!P1 EXIT ;  /* 0x000000000000994d */ /* 0x000fea0003800000 */
[----:B------:R-:W-:Y:S02]  /*0b10*/  ISETP.NE.AND P0, PT, R16, 0x1, PT ;  /* 0x000000011000780c */ /* 0x000fe40003f05270 */
[----:B------:R-:W-:-:S04]  /*0b20*/  LOP3.LUT R0, R0, 0x1, RZ, 0xc0, !PT ;  /* 0x0000000100007812 */ /* 0x000fc800078ec0ff */
[----:B------:R-:W-:-:S07]  /*0b30*/  ISETP.NE.U32.AND P1, PT, R0, 0x1, PT ;  /* 0x000000010000780c */ /* 0x000fce0003f25070 */
[----:B------:R-:W-:Y:S06]  /*0b40*/  @!P0 BRA `(.L_x_38) ;  /* 0x0000000000408947 */ /* 0x000fec0003800000 */
[----:B012---:R-:W-:-:S05]  /*0b50*/  LEA R15, R10, R11, 0x7 ;  /* 0x0000000b0a0f7211 */ /* 0x007fca00078e38ff */
[----:B------:R-:W-:-:S04]  /*0b60*/  IMAD.WIDE R6, R15, 0x4, R4 ;  /* 0x000000040f067825 */ /* 0x000fc800078e0204 */
[----:B------:R-:W-:Y:S01]  /*0b70*/  IMAD.WIDE R8, R15, 0x4, R2 ;  /* 0x000000040f087825 */ /* 0x000fe200078e0202 */
[----:B------:R-:W2:Y:S04]  /*0b80*/  LDG.E R0, desc[UR20][R6.64] ;  /* 0x0000001406007981 */ /* 0x000ea8000c1e1900 */
[----:B------:R-:W2:Y:S01]  /*0b90*/  LDG.E R13, desc[UR20][R8.64] ;  /* 0x00000014080d7981 */ /* 0x000ea2000c1e1900 */
[----:B------:R-:W-:Y:S02]  /*0ba0*/  HFMA2 R12, -RZ, RZ, 0, 2.384185791015625e-07 ;  /* 0x00000004ff0c7431 */ /* 0x000fe400000001ff */
[----:B--2---:R-:W-:-:S03]  /*0bb0*/  FADD R0, R0, -R13 ;  /* 0x8000000d00007221 */ /* 0x004fc60000000000 */
[----:B------:R-:W-:-:S04]  /*0bc0*/  IMAD.WIDE R12, R15, R12, UR16 ;  /* 0x000000100f0c7e25 */ /* 0x000fc8000f8e020c */
        /* <DEDUP_REMOVED lines=8> */
.L_x_38:
[----:B------:R-:W-:Y:S05]  /*0c50*/  @P1 EXIT ;  /* 0x000000000000194d */ /* 0x000fea0003800000 */
[----:B--2---:R-:W-:-:S05]  /*0c60*/  LEA R7, R10, R11, 0x7 ;  /* 0x0000000b0a077211 */ /* 0x004fca00078e38ff */
[----:B------:R-:W-:-:S04]  /*0c70*/  IMAD.WIDE R4, R7, 0x4, R4 ;  /* 0x0000000407047825 */ /* 0x000fc800078e0204 */
[----:B------:R-:W-:Y:S02]  /*0c80*/  IMAD.WIDE R2, R7, 0x4, R2 ;  /* 0x0000000407027825 */ /* 0x000fe400078e0202 */
[----:B------:R-:W2:Y:S04]  /*0c90*/  LDG.E R4, desc[UR20][R4.64] ;  /* 0x0000001404047981 */ /* 0x000ea8000c1e1900 */
[----:B------:R-:W2:Y:S01]  /*0ca0*/  LDG.E R3, desc[UR20][R2.64] ;  /* 0x0000001402037981 */ /* 0x000ea2000c1e1900 */
[----:B------:R-:W-:-:S05]  /*0cb0*/  MOV R6, 0x4 ;  /* 0x0000000400067802 */ /* 0x000fca0000000f00 */
[----:B------:R-:W-:-:S04]  /*0cc0*/  IMAD.WIDE R6, R7, R6, UR16 ;  /* 0x0000001007067e25 */ /* 0x000fc8000f8e0206 */
[----:B--2---:R-:W-:-:S04]  /*0cd0*/  FADD R0, R4, -R3 ;  /* 0x8000000304007221 */ /* 0x004fc80000000000 */
[----:B------:R-:W-:-:S05]  /*0ce0*/  FADD R9, |R0|, -RZ ;  /* 0x800000ff00097221 */ /* 0x000fca0000000200 */
[----:B------:R-:W-:Y:S01]  /*0cf0*/  STG.E desc[UR20][R6.64], R9 ;  /* 0x0000000906007986 */ /* 0x000fe2000c101914 */
[----:B------:R-:W-:Y:S05]  /*0d00*/  EXIT ;  /* 0x000000000000794d */ /* 0x000fea0003800000 */
.L_x_34:
[----:B------:R-:W0:Y:S02]  /*0d10*/  LDC R6, c[0x0][0x384] ;  /* 0x0000e100ff067b82 */ /* 0x000e240000000800 */
[----:B0-----:R-:W-:-:S13]  /*0d20*/  ISETP.GE.AND P0, PT, R6, 0x1, PT ;  /* 0x000000010600780c */ /* 0x001fda0003f06270 */
[----:B------:R-:W-:Y:S05]  /*0d30*/  @!P0 EXIT ;  /* 0x000000000000894d */ /* 0x000fea0003800000 */
[----:B------:R-:W0:Y:S01]  /*0d40*/  LDCU.64 UR4, c[0x0][0x3a8] ;  /* 0x00007500ff0477ac */ /* 0x000e220008000a00 */
[C---:B------:R-:W-:Y:S01]  /*0d50*/  SHF.L.U32 R2, R6.reuse, 0x7, RZ ;  /* 0x0000000706027819 */ /* 0x040fe200000006ff */
[----:B------:R-:W1:Y:S01]  /*0d60*/  S2R R0, SR_TID.X ;  /* 0x0000000000007919 */ /* 0x000e620000002100 */
[----:B------:R-:W-:Y:S01]  /*0d70*/  HFMA2 R7, -RZ, RZ, 0, 0 ;  /* 0x00000000ff077431 */ /* 0x000fe200000001ff */
[----:B------:R-:W2:Y:S01]  /*0d80*/  LDCU.64 UR6, c[0x0][0x398] ;  /* 0x00007300ff0677ac */ /* 0x000ea20008000a00 */
[----:B------:R-:W-:Y:S01]  /*0d90*/  LOP3.LUT R20, R6, 0x7, RZ, 0xc0, !PT ;  /* 0x0000000706147812 */ /* 0x000fe200078ec0ff */
[----:B------:R-:W-:-:S04]  /*0da0*/  IMAD R2, R2, UR18, RZ ;  /* 0x0000001202027c24 */ /* 0x000fc8000f8e02ff */
[----:B------:R-:W-:-:S03]  /*0db0*/  IMAD.WIDE R4, R2, 0x4, RZ ;  /* 0x0000000402047825 */ /* 0x000fc600078e02ff */
[----:B0-----:R-:W-:-:S04]  /*0dc0*/  IADD3 R2, P0, PT, R4, UR4, RZ ;  /* 0x0000000404027c10 */ /* 0x001fc8000ff1e0ff */
[----:B------:R-:W-:Y:S02]  /*0dd0*/  IADD3.X R3, PT, PT, R5, UR5, RZ, P0, !PT ;  /* 0x0000000505037c10 */ /* 0x000fe400087fe4ff */
[----:B------:R-:W-:Y:S02]  /*0de0*/  ISETP.GE.U32.AND P0, PT, R6, 0x8, PT ;  /* 0x000000080600780c */ /* 0x000fe40003f06070 */
[----:B--2---:R-:W-:-:S04]  /*0df0*/  IADD3 R4, P1, PT, R4, UR6, RZ ;  /* 0x0000000604047c10 */ /* 0x004fc8000ff3e0ff */
[----:B------:R-:W-:-:S07]  /*0e00*/  IADD3.X R5, PT, PT, R5, UR7, RZ, P1, !PT ;  /* 0x0000000705057c10 */ /* 0x000fce0008ffe4ff */
[----:B-1----:R-:W-:Y:S05]  /*0e10*/  @!P0 BRA `(.L_x_39) ;  /* 0x0000000400208947 */ /* 0x002fea0003800000 */
[----:B------:R-:W-:Y:S02]  /*0e20*/  LOP3.LUT R7, R6, 0x7ffffff8, RZ, 0xc0, !PT ;  /* 0x7ffffff806077812 */ /* 0x000fe400078ec0ff */
[----:B------:R-:W-:-:S07]  /*0e30*/  MOV R6, RZ ;  /* 0x000000ff00067202 */ /* 0x000fce0000000f00 */
.L_x_42:
[----:B0-----:R-:W-:-:S04]  /*0e40*/  LEA R13, R6, R0, 0x7 ;  /* 0x00000000060d7211 */ /* 0x001fc800078e38ff */
[----:B------:R-:W-:-:S13]  /*0e50*/  ISETP.GE.AND P0, PT, R13, UR12, PT ;  /* 0x0000000c0d007c0c */ /* 0x000fda000bf06270 */
[----:B------:R-:W-:-:S04]  /*0e60*/  @!P0 IMAD.WIDE.U32 R14, R13, 0x4, R4 ;  /* 0x000000040d0e8825 */ /* 0x000fc800078e0004 */
[C-C-:B------:R-:W-:Y:S02]  /*0e70*/  @!P0 IMAD.WIDE.U32 R16, R13.reuse, 0x4, R2.reuse ;  /* 0x000000040d108825 */ /* 0x140fe400078e0002 */
[----:B------:R-:W2:Y:S04]  /*0e80*/  @!P0 LDG.E R14, desc[UR20][R14.64] ;  /* 0x000000140e0e8981 */ /* 0x000ea8000c1e1900 */
[----:B------:R-:W2:Y:S01]  /*0e90*/  @!P0 LDG.E R17, desc[UR20][R16.64] ;  /* 0x0000001410118981 */ /* 0x000ea2000c1e1900 */
[----:B------:R-:W-:Y:S02]  /*0ea0*/  IADD3 R21, PT, PT, R13, 0x80, RZ ;  /* 0x000000800d157810 */ /* 0x000fe40007ffe0ff */
[----:B------:R-:W-:Y:S02]  /*0eb0*/  MOV R18, 0x4 ;  /* 0x0000000400127802 */ /* 0x000fe40000000f00 */
[C---:B------:R-:W-:Y:S01]  /*0ec0*/  ISETP.GE.AND P1, PT, R21.reuse, UR12, PT ;  /* 0x0000000c15007c0c */ /* 0x040fe2000bf26270 */
[----:B------:R-:W-:-:S04]  /*0ed0*/  IMAD.WIDE R10, R21, 0x4, R2 ;  /* 0x00000004150a7825 */ /* 0x000fc800078e0202 */
[----:B------:R-:W-:-:S04]  /*0ee0*/  @!P0 IMAD.WIDE.U32 R18, R13, R18, UR16 ;  /* 0x000000100d128e25 */ /* 0x000fc8000f8e0012 */
[----:B--2---:R-:W-:-:S04]  /*0ef0*/  @!P0 FADD R8, R14, -R17 ;  /* 0x800000110e088221 */ /* 0x004fc80000000000 */
[----:B------:R-:W-:Y:S01]  /*0f00*/  @!P0 FADD R23, |R8|, -RZ ;  /* 0x800000ff08178221 */ /* 0x000fe20000000200 */
[----:B------:R-:W-:-:S04]  /*0f10*/  IMAD.WIDE R8, R21, 0x4, R4 ;  /* 0x0000000415087825 */ /* 0x000fc800078e0204 */
[----:B------:R0:W-:Y:S04]  /*0f20*/  @!P0 STG.E desc[UR20][R18.64], R23 ;  /* 0x0000001712008986 */ /* 0x0001e8000c101914 */
[----:B------:R-:W2:Y:S04]  /*0f30*/  @!P1 LDG.E R12, desc[UR20][R8.64] ;  /* 0x00000014080c9981 */ /* 0x000ea8000c1e1900 */
[----:B------:R-:W2:Y:S01]  /*0f40*/  @!P1 LDG.E R15, desc[UR20][R10.64] ;  /* 0x000000140a0f9981 */ /* 0x000ea2000c1e1900 */
[----:B------:R-:W-:-:S04]  /*0f50*/  IADD3 R14, PT, PT, R13, 0x100, RZ ;  /* 0x000001000d0e7810 */ /* 0x000fc80007ffe0ff */
[----:B------:R-:W-:Y:S01]  /*0f60*/  ISETP.GE.AND P0, PT, R14, UR12, PT ;  /* 0x0000000c0e007c0c */ /* 0x000fe2000bf06270 */
[----:B------:R-:W-:Y:S02]  /*0f70*/  HFMA2 R14, -RZ, RZ, 0, 2.384185791015625e-07 ;  /* 0x00000004ff0e7431 */ /* 0x000fe400000001ff */
[----:B--2---:R-:W-:-:S03]  /*0f80*/  @!P1 FADD R12, R12, -R15 ;  /* 0x8000000f0c0c9221 */ /* 0x004fc60000000000 */
[----:B------:R-:W-:-:S04]  /*0f90*/  IMAD.WIDE R14, R21, R14, UR16 ;  /* 0x00000010150e7e25 */ /* 0x000fc8000f8e020e */
[----:B------:R-:W-:-:S05]  /*0fa0*/  @!P1 FADD R21, |R12|, -RZ ;  /* 0x800000ff0c159221 */ /* 0x000fca0000000200 */
[----:B------:R1:W-:Y:S04]  /*0fb0*/  @!P1 STG.E desc[UR20][R14.64], R21 ;  /* 0x000000150e009986 */ /* 0x0003e8000c101914 */
[----:B------:R-:W2:Y:S04]  /*0fc0*/  @!P0 LDG.E R12, desc[UR20][R8.64+0x200] ;  /* 0x00020014080c8981 */ /* 0x000ea8000c1e1900 */
[----:B------:R-:W2:Y:S01]  /*0fd0*/  @!P0 LDG.E R17, desc[UR20][R10.64+0x200] ;  /* 0x000200140a118981 */ /* 0x000ea2000c1e1900 */
[----:B------:R-:W-:-:S04]  /*0fe0*/  IADD3 R16, PT, PT, R13, 0x180, RZ ;  /* 0x000001800d107810 */ /* 0x000fc80007ffe0ff */
[----:B------:R-:W-:Y:S01]  /*0ff0*/  ISETP.GE.AND P1, PT, R16, UR12, PT ;  /* 0x0000000c10007c0c */ /* 0x000fe2000bf26270 */
[----:B--2---:R-:W-:-:S04]  /*1000*/  @!P0 FADD R12, R12, -R17 ;  /* 0x800000110c0c8221 */ /* 0x004fc80000000000 */
[----:B0-----:R-:W-:-:S05]  /*1010*/  @!P0 FADD R19, |R12|, -RZ ;  /* 0x800000ff0c138221 */ /* 0x001fca0000000200 */
[----:B------:R0:W-:Y:S04]  /*1020*/  @!P0 STG.E desc[UR20][R14.64+0x200], R19 ;  /* 0x000200130e008986 */ /* 0x0001e8000c101914 */
[----:B------:R-:W2:Y:S04]  /*1030*/  @!P1 LDG.E R12, desc[UR20][R8.64+0x400] ;  /* 0x00040014080c9981 */ /* 0x000ea8000c1e1900 */
[----:B------:R-:W2:Y:S01]  /*1040*/  @!P1 LDG.E R17, desc[UR20][R10.64+0x400] ;  /* 0x000400140a119981 */ /* 0x000ea2000c1e1900 */
[----:B------:R-:W-:-:S04]  /*1050*/  IADD3 R16, PT, PT, R13, 0x200, RZ ;  /* 0x000002000d107810 */ /* 0x000fc80007ffe0ff */
[----:B------:R-:W-:Y:S01]  /*1060*/  ISETP.GE.AND P0, PT, R16, UR12, PT ;  /* 0x0000000c10007c0c */ /* 0x000fe2000bf06270 */
[----:B--2---:R-:W-:-:S04]  /*1070*/  @!P1 FADD R12, R12, -R17 ;  /* 0x800000110c0c9221 */ /* 0x004fc80000000000 */
[----:B-1----:R-:W-:-:S05]  /*1080*/  @!P1 FADD R21, |R12|, -RZ ;  /* 0x800000ff0c159221 */ /* 0x002fca0000000200 */
        /* <DEDUP_REMOVED lines=24> */
[----:B------:R-:W-:-:S13]  /*1210*/  ISETP.GE.AND P0, PT, R13, UR12, PT ;  /* 0x0000000c0d007c0c */ /* 0x000fda000bf06270 */
[----:B0-----:R-:W-:Y:S05]  /*1220*/  @P0 BRA `(.L_x_41) ;  /* 0x0000000000140947 */ /* 0x001fea0003800000 */
[----:B------:R-:W2:Y:S04]  /*1230*/  LDG.E R8, desc[UR20][R8.64+0xc00] ;  /* 0x000c001408087981 */ /* 0x000ea8000c1e1900 */
[----:B------:R-:W2:Y:S02]  /*1240*/  LDG.E R11, desc[UR20][R10.64+0xc00] ;  /* 0x000c00140a0b7981 */ /* 0x000ea4000c1e1900 */
[----:B--2---:R-:W-:-:S04]  /*1250*/  FADD R12, R8, -R11 ;  /* 0x8000000b080c7221 */ /* 0x004fc80000000000 */
[----:B------:R-:W-:-:S05]  /*1260*/  FADD R13, |R12|, -RZ ;  /* 0x800000ff0c0d7221 */ /* 0x000fca0000000200 */
[----:B------:R0:W-:Y:S02]  /*1270*/  STG.E desc[UR20][R14.64+0xc00], R13 ;  /* 0x000c000d0e007986 */ /* 0x0001e4000c101914 */
.L_x_41:
[----:B------:R-:W-:Y:S05]  /*1280*/  BSYNC.RECONVERGENT B0 ;  /* 0x0000000000007941 */ /* 0x000fea0003800200 */
.L_x_40:
[----:B------:R-:W-:Y:S05]  /*1290*/  @P1 BRA `(.L_x_42) ;  /* 0xfffffff800e81947 */ /* 0x000fea000383ffff */
.L_x_39:
[----:B------:R-:W-:-:S13]  /*12a0*/  ISETP.NE.AND P0, PT, R20, RZ, PT ;  /* 0x000000ff1400720c */ /* 0x000fda0003f05270 */
[----:B------:R-:W-:Y:S05]  /*12b0*/  @!P0 EXIT ;  /* 0x000000000000894d */ /* 0x000fea0003800000 */
[----:B------:R-:W1:Y:S01]  /*12c0*/  LDC R6, c[0x0][0x384] ;  /* 0x0000e100ff067b82 */ /* 0x000e620000000800 */
[----:B------:R-:W-:Y:S02]  /*12d0*/  ISETP.GE.U32.AND P1, PT, R20, 0x4, PT ;  /* 0x000000041400780c */ /* 0x000fe40003f26070 */
[----:B-1----:R-:W-:-:S04]  /*12e0*/  LOP3.LUT R22, R6, 0x3, RZ, 0xc0, !PT ;  /* 0x0000000306167812 */ /* 0x002fc800078ec0ff */
[----:B------:R-:W-:-:S07]  /*12f0*/  ISETP.NE.AND P0, PT, R22, RZ, PT ;  /* 0x000000ff1600720c */ /* 0x000fce0003f05270 */
[----:B------:R-:W-:Y:S06]  /*1300*/  @!P1 BRA `(.L_x_43) ;  /* 0x0000000000b49947 */ /* 0x000fec0003800000 */
[----:B------:R-:W-:-:S04]  /*1310*/  LEA R9, R7, R0, 0x7 ;  /* 0x0000000007097211 */ /* 0x000fc800078e38ff */
[----:B------:R-:W-:-:S13]  /*1320*/  ISETP.GE.AND P1, PT, R9, UR12, PT ;  /* 0x0000000c09007c0c */ /* 0x000fda000bf26270 */
[----:B------:R-:W-:-:S04]  /*1330*/  @!P1 IMAD.WIDE R10, R9, 0x4, R4 ;  /* 0x00000004090a9825 */ /* 0x000fc800078e0204 */
[C---:B0-----:R-:W-:Y:S02]  /*1340*/  @!P1 IMAD.WIDE R12, R9.reuse, 0x4, R2 ;  /* 0x00000004090c9825 */ /* 0x041fe400078e0202 */
[----:B------:R-:W2:Y:S04]  /*1350*/  @!P1 LDG.E R10, desc[UR20][R10.64] ;  /* 0x000000140a0a9981 */ /* 0x000ea8000c1e1900 */
[----:B------:R-:W2:Y:S01]  /*1360*/  @!P1 LDG.E R13, desc[UR20][R12.64] ;  /* 0x000000140c0d9981 */ /* 0x000ea2000c1e1900 */
[----:B------:R-:W-:Y:S02]  /*1370*/  IADD3 R21, PT, PT, R9, 0x80, RZ ;  /* 0x0000008009157810 */ /* 0x000fe40007ffe0ff */
[----:B------:R-:W-:Y:S02]  /*1380*/  MOV R14, 0x4 ;  /* 0x00000004000e7802 */ /* 0x000fe40000000f00 */
[----:B------:R-:W-:-:S03]  /*1390*/  ISETP.GE.AND P2, PT, R21, UR12, PT ;  /* 0x0000000c15007c0c */ /* 0x000fc6000bf46270 */
[----:B------:R-:W-:-:S10]  /*13a0*/  @!P1 IMAD.WIDE R14, R9, R14, UR16 ;  /* 0x00000010090e9e25 */ /* 0x000fd4000f8e020e */
[----:B------:R-:W-:-:S04]  /*13b0*/  @!P2 IMAD.WIDE R16, R21, 0x4, R4 ;  /* 0x000000041510a825 */ /* 0x000fc800078e0204 */
[----:B------:R-:W-:-:S04]  /*13c0*/  @!P2 IMAD.WIDE R18, R21, 0x4, R2 ;  /* 0x000000041512a825 */ /* 0x000fc800078e0202 */
[----:B--2---:R-:W-:-:S04]  /*13d0*/  @!P1 FADD R8, R10, -R13 ;  /* 0x8000000d0a089221 */ /* 0x004fc80000000000 */
[----:B------:R-:W-:-:S05]  /*13e0*/  @!P1 FADD R23, |R8|, -RZ ;  /* 0x800000ff08179221 */ /* 0x000fca0000000200 */
[----:B------:R0:W-:Y:S04]  /*13f0*/  @!P1 STG.E desc[UR20][R14.64], R23 ;  /* 0x000000170e009986 */ /* 0x0001e8000c101914 */
[----:B------:R-:W2:Y:S04]  /*1400*/  @!P2 LDG.E R16, desc[UR20][R16.64] ;  /* 0x000000141010a981 */ /* 0x000ea8000c1e1900 */
[----:B------:R-:W2:Y:S01]  /*1410*/  @!P2 LDG.E R19, desc[UR20][R18.64] ;  /* 0x000000141213a981 */ /* 0x000ea2000c1e1900 */
[----:B------:R-:W-:Y:S01]  /*1420*/  IADD3 R27, PT, PT, R9, 0x100, RZ ;  /* 0x00000100091b7810 */ /* 0x000fe20007ffe0ff */
[----:B------:R-:W-:-:S03]  /*1430*/  HFMA2 R10, -RZ, RZ, 0, 2.384185791015625e-07 ;  /* 0x00000004ff0a7431 */ /* 0x000fc600000001ff */
[----:B------:R-:W-:Y:S02]  /*1440*/  ISETP.GE.AND P1, PT, R27, UR12, PT ;  /* 0x0000000c1b007c0c */ /* 0x000fe4000bf26270 */
[----:B------:R-:W-:-:S11]  /*1450*/  @!P2 IMAD.WIDE R10, R21, R10, UR16 ;  /* 0x00000010150aae25 */ /* 0x000fd6000f8e020a */
[----:B------:R-:W-:-:S04]  /*1460*/  @!P1 IMAD.WIDE R12, R27, 0x4, R4 ;  /* 0x000000041b0c9825 */ /* 0x000fc800078e0204 */
[----:B------:R-:W-:-:S04]  /*1470*/  @!P1 IMAD.WIDE R20, R27, 0x4, R2 ;  /* 0x000000041b149825 */ /* 0x000fc800078e0202 */
[----:B--2---:R-:W-:-:S04]  /*1480*/  @!P2 FADD R8, R16, -R19 ;  /* 0x800000131008a221 */ /* 0x004fc80000000000 */
[----:B------:R-:W-:-:S05]  /*1490*/  @!P2 FADD R25, |R8|, -RZ ;  /* 0x800000ff0819a221 */ /* 0x000fca0000000200 */
[----:B------:R1:W-:Y:S04]  /*14a0*/  @!P2 STG.E desc[UR20][R10.64], R25 ;  /* 0x000000190a00a986 */ /* 0x0003e8000c101914 */
[----:B------:R-:W2:Y:S04]  /*14b0*/  @!P1 LDG.E R12, desc[UR20][R12.64] ;  /* 0x000000140c0c9981 */ /* 0x000ea8000c1e1900 */
[----:B------:R-:W2:Y:S01]  /*14c0*/  @!P1 LDG.E R21, desc[UR20][R20.64] ;  /* 0x0000001414159981 */ /* 0x000ea2000c1e1900 */
[----:B0-----:R-:W-:Y:S02]  /*14d0*/  IADD3 R23, PT, PT, R9, 0x180, RZ ;  /* 0x0000018009177810 */ /* 0x001fe40007ffe0ff */
[----:B------:R-:W-:-:S02]  /*14e0*/  MOV R8, 0x4 ;  /* 0x0000000400087802 */ /* 0x000fc40000000f00 */
[----:B------:R-:W-:-:S03]  /*14f0*/  ISETP.GE.AND P2, PT, R23, UR12, PT ;  /* 0x0000000c17007c0c */ /* 0x000fc6000bf46270 */
[----:B------:R-:W-:-:S10]  /*1500*/  @!P1 IMAD.WIDE R8, R27, R8, UR16 ;  /* 0x000000101b089e25 */ /* 0x000fd4000f8e0208 */
[----:B------:R-:W-:-:S04]  /*1510*/  @!P2 IMAD.WIDE R16, R23, 0x4, R2 ;  /* 0x000000041710a825 */ /* 0x000fc800078e0202 */
[----:B--2---:R-:W-:-:S04]  /*1520*/  @!P1 FADD R14, R12, -R21 ;  /* 0x800000150c0e9221 */ /* 0x004fc80000000000 */
[----:B------:R-:W-:Y:S01]  /*1530*/  @!P1 FADD R19, |R14|, -RZ ;  /* 0x800000ff0e139221 */ /* 0x000fe20000000200 */
[----:B------:R-:W-:-:S04]  /*1540*/  @!P2 IMAD.WIDE R14, R23, 0x4, R4 ;  /* 0x00000004170ea825 */ /* 0x000fc800078e0204 */
[----:B------:R2:W-:Y:S04]  /*1550*/  @!P1 STG.E desc[UR20][R8.64], R19 ;  /* 0x0000001308009986 */ /* 0x0005e8000c101914 */
[----:B------:R-:W3:Y:S04]  /*1560*/  @!P2 LDG.E R14, desc[UR20][R14.64] ;  /* 0x000000140e0ea981 */ /* 0x000ee8000c1e1900 */
[----:B------:R-:W3:Y:S01]  /*1570*/  @!P2 LDG.E R17, desc[UR20][R16.64] ;  /* 0x000000141011a981 */ /* 0x000ee2000c1e1900 */
[----:B-1----:R-:W-:Y:S01]  /*1580*/  HFMA2 R10, -RZ, RZ, 0, 2.384185791015625e-07 ;  /* 0x00000004ff0a7431 */ /* 0x002fe200000001ff */
[----:B------:R-:W-:-:S04]  /*1590*/  IADD3 R7, PT, PT, R7, 0x4, RZ ;  /* 0x0000000407077810 */ /* 0x000fc80007ffe0ff */
[----:B------:R-:W-:-:S04]  /*15a0*/  @!P2 IMAD.WIDE R10, R23, R10, UR16 ;  /* 0x00000010170aae25 */ /* 0x000fc8000f8e020a */
[----:B---3--:R-:W-:-:S04]  /*15b0*/  @!P2 FADD R12, R14, -R17 ;  /* 0x800000110e0ca221 */ /* 0x008fc80000000000 */
[----:B------:R-:W-:-:S05]  /*15c0*/  @!P2 FADD R13, |R12|, -RZ ;  /* 0x800000ff0c0da221 */ /* 0x000fca0000000200 */
[----:B------:R2:W-:Y:S02]  /*15d0*/  @!P2 STG.E desc[UR20][R10.64], R13 ;  /* 0x0000000d0a00a986 */ /* 0x0005e4000c101914 */
.L_x_43:
[----:B------:R-:W-:Y:S05]  /*15e0*/  @!P0 EXIT ;  /* 0x000000000000894d */ /* 0x000fea0003800000 */
[----:B------:R-:W-:Y:S02]  /*15f0*/  ISETP.NE.AND P0, PT, R22, 0x1, PT ;  /* 0x000000011600780c */ /* 0x000fe40003f05270 */
[----:B------:R-:W-:-:S04]  /*1600*/  LOP3.LUT R6, R6, 0x1, RZ, 0xc0, !PT ;  /* 0x0000000106067812 */ /* 0x000fc800078ec0ff */
[----:B------:R-:W-:-:S07]  /*1610*/  ISETP.NE.U32.AND P2, PT, R6, 0x1, PT ;  /* 0x000000010600780c */ /* 0x000fce0003f45070 */
[----:B------:R-:W-:Y:S06]  /*1620*/  @!P0 BRA `(.L_x_44) ;  /* 0x00000000005c8947 */ /* 0x000fec0003800000 */
[----:B0-2---:R-:W-:-:S04]  /*1630*/  LEA R13, R7, R0, 0x7 ;  /* 0x00000000070d7211 */ /* 0x005fc800078e38ff */
[----:B------:R-:W-:-:S13]  /*1640*/  ISETP.GE.AND P0, PT, R13, UR12, PT ;  /* 0x0000000c0d007c0c */ /* 0x000fda000bf06270 */
[----:B------:R-:W-:-:S04]  /*1650*/  @!P0 IMAD.WIDE R8, R13, 0x4, R4 ;  /* 0x000000040d088825 */ /* 0x000fc800078e0204 */
[C---:B------:R-:W-:Y:S02]  /*1660*/  @!P0 IMAD.WIDE R10, R13.reuse, 0x4, R2 ;  /* 0x000000040d0a8825 */ /* 0x040fe400078e0202 */
        /* <DEDUP_REMOVED lines=13> */
[----:B------:R-:W-:Y:S01]  /*1740*/  HFMA2 R8, -RZ, RZ, 0, 2.384185791015625e-07 ;  /* 0x00000004ff087431 */ /* 0x000fe200000001ff */
[----:B------:R-:W-:-:S04]  /*1750*/  IADD3 R7, PT, PT, R7, 0x2, RZ ;  /* 0x0000000207077810 */ /* 0x000fc80007ffe0ff */
[----:B------:R-:W-:-:S04]  /*1760*/  @!P1 IMAD.WIDE R8, R21, R8, UR16 ;  /* 0x0000001015089e25 */ /* 0x000fc8000f8e0208 */
[----:B--2---:R-:W-:-:S04]  /*1770*/  @!P1 FADD R6, R14, -R17 ;  /* 0x800000110e069221 */ /* 0x004fc80000000000 */
[----:B------:R-:W-:-:S05]  /*1780*/  @!P1 FADD R11, |R6|, -RZ ;  /* 0x800000ff060b9221 */ /* 0x000fca0000000200 */
[----:B------:R1:W-:Y:S02]  /*1790*/  @!P1 STG.E desc[UR20][R8.64], R11 ;  /* 0x0000000b08009986 */ /* 0x0003e4000c101914 */
.L_x_44:
[----:B------:R-:W-:Y:S05]  /*17a0*/  @P2 EXIT ;  /* 0x000000000000294d */ /* 0x000fea0003800000 */
[----:B------:R-:W-:-:S04]  /*17b0*/  LEA R7, R7, R0, 0x7 ;  /* 0x0000000007077211 */ /* 0x000fc800078e38ff */
[----:B------:R-:W-:-:S13]  /*17c0*/  ISETP.GE.AND P0, PT, R7, UR12, PT ;  /* 0x0000000c07007c0c */ /* 0x000fda000bf06270 */
[----:B------:R-:W-:Y:S05]  /*17d0*/  @P0 EXIT ;  /* 0x000000000000094d */ /* 0x000fea0003800000 */
[----:B------:R-:W-:-:S04]  /*17e0*/  IMAD.WIDE R4, R7, 0x4, R4 ;  /* 0x0000000407047825 */ /* 0x000fc800078e0204 */
[----:B------:R-:W-:Y:S02]  /*17f0*/  IMAD.WIDE R2, R7, 0x4, R2 ;  /* 0x0000000407027825 */ /* 0x000fe400078e0202 */
[----:B------:R-:W3:Y:S04]  /*1800*/  LDG.E R4, desc[UR20][R4.64] ;  /* 0x0000001404047981 */ /* 0x000ee8000c1e1900 */
[----:B------:R-:W3:Y:S01]  /*1810*/  LDG.E R3, desc[UR20][R2.64] ;  /* 0x0000001402037981 */ /* 0x000ee2000c1e1900 */
[----:B------:R-:W-:-:S05]  /*1820*/  MOV R6, 0x4 ;  /* 0x0000000400067802 */ /* 0x000fca0000000f00 */
[----:B------:R-:W-:-:S04]  /*1830*/  IMAD.WIDE R6, R7, R6, UR16 ;  /* 0x0000001007067e25 */ /* 0x000fc8000f8e0206 */
[----:B---3--:R-:W-:-:S04]  /*1840*/  FADD R0, R4, -R3 ;  /* 0x8000000304007221 */ /* 0x008fc80000000000 */
[----:B-12---:R-:W-:-:S05]  /*1850*/  FADD R9, |R0|, -RZ ;  /* 0x800000ff00097221 */ /* 0x006fca0000000200 */
[----:B------:R-:W-:Y:S01]  /*1860*/  STG.E desc[UR20][R6.64], R9 ;  /* 0x0000000906007986 */ /* 0x000fe2000c101914 */
[----:B------:R-:W-:Y:S05]  /*1870*/  EXIT ;  /* 0x000000000000794d */ /* 0x000fea0003800000 */
.L_x_45:
        /* <DEDUP_REMOVED lines=16> */
.L_x_56:


//--------------------- .text._ZN3cub18CUB_300001_SM_10006detail8for_each13static_kernelINS2_12policy_hub_t12policy_500_tElN6thrust24THRUST_300001_SM_1000_NS8cuda_cub6__fill7functorINS7_6detail15normal_iteratorINS7_10device_ptrIfEEEEfEEEEvT0_T1_ --------------------------
	.section	.text._ZN3cub18CUB_300001_SM_10006detail8for_each13static_kernelINS2_12policy_hub_t12policy_500_tElN6thrust24THRUST_300001_SM_1000_NS8cuda_cub6__fill7functorINS7_6detail15normal_iteratorINS7_10device_ptrIfEEEEfEEEEvT0_T1_,"ax",@progbits
	.align	128
        .global         _ZN3cub18CUB_300001_SM_10006detail8for_each13static_kernelINS2_12policy_hub_t12policy_500_tElN6thrust24THRUST_300001_SM_1000_NS8cuda_cub6__fill7functorINS7_6detail15normal_iteratorINS7_10device_ptrIfEEEEfEEEEvT0_T1_
        .type           _ZN3cub18CUB_300001_SM_10006detail8for_each13static_kernelINS2_12policy_hub_t12policy_500_tElN6thrust24THRUST_300001_SM_1000_NS8cuda_cub6__fill7functorINS7_6detail15normal_iteratorINS7_10device_ptrIfEEEEfEEEEvT0_T1_,@function
        .size           _ZN3cub18CUB_300001_SM_10006detail8for_each13static_kernelINS2_12policy_hub_t12policy_500_tElN6thrust24THRUST_300001_SM_1000_NS8cuda_cub6__fill7functorINS7_6detail15normal_iteratorINS7_10device_ptrIfEEEEfEEEEvT0_T1_,(.L_x_57 - _ZN3cub18CUB_300001_SM_10006detail8for_each13static_kernelINS2_12policy_hub_t12policy_500_tElN6thrust24THRUST_300001_SM_1000_NS8cuda_cub6__fill7functorINS7_6detail15normal_iteratorINS7_10device_ptrIfEEEEfEEEEvT0_T1_)
        .other          _ZN3cub18CUB_300001_SM_10006detail8for_each13static_kernelINS2_12policy_hub_t12policy_500_tElN6thrust24THRUST_300001_SM_1000_NS8cuda_cub6__fill7functorINS7_6detail15normal_iteratorINS7_10device_ptrIfEEEEfEEEEvT0_T1_,@"STO_CUDA_ENTRY STV_DEFAULT"
_ZN3cub18CUB_300001_SM_10006detail8for_each13static_kernelINS2_12policy_hub_t12policy_500_tElN6thrust24THRUST_300001_SM_1000_NS8cuda_cub6__fill7functorINS7_6detail15normal_iteratorINS7_10device_ptrIfEEEEfEEEEvT0_T1_:
.text._ZN3cub18CUB_300001_SM_10006detail8for_each13static_kernelINS2_12policy_hub_t12policy_500_tElN6thrust24THRUST_300001_SM_1000_NS8cuda_cub6__fill7functorINS7_6detail15normal_iteratorINS7_10device_ptrIfEEEEfEEEEvT0_T1_:
[----:B------:R-:W-:Y:S08]  /*0000*/  LDC R1, c[0x0][0x37c] ;  /* 0x0000df00ff017b82 */ /* 0x000ff00000000800 */
[----:B------:R-:W0:Y:S01]  /*0010*/  S2UR UR4, SR_CTAID.X ;  /* 0x00000000000479c3 */ /* 0x000e220000002500 */
[----:B------:R-:W1:Y:S01]  /*0020*/  LDCU.64 UR6, c[0x0][0x380] ;  /* 0x00007000ff0677ac */ /* 0x000e620008000a00 */
[----:B------:R-:W2:Y:S01]  /*0030*/  LDCU.64 UR8, c[0x0][0x358] ;  /* 0x00006b00ff0877ac */ /* 0x000ea20008000a00 */
[----:B0-----:R-:W-:-:S04]  /*0040*/  UIMAD.WIDE.U32 UR4, UR4, 0x200, URZ ;  /* 0x00000200040478a5 */ /* 0x001fc8000f8e00ff */
[----:B-1----:R-:W-:-:S04]  /*0050*/  UIADD3 UR6, UP0, UPT, -UR4, UR6, URZ ;  /* 0x0000000604067290 */ /* 0x002fc8000ff1e1ff */
[----:B------:R-:W-:Y:S02]  /*0060*/  UIADD3.X UR7, UPT, UPT, ~UR5, UR7, URZ, UP0, !UPT ;  /* 0x0000000705077290 */ /* 0x000fe400087fe5ff */
[----:B------:R-:W-:-:S04]  /*0070*/  UISETP.GE.U32.AND UP0, UPT, UR6, 0x200, UPT ;  /* 0x000002000600788c */ /* 0x000fc8000bf06070 */
[----:B------:R-:W-:-:S09]  /*0080*/  UISETP.GE.AND.EX UP0, UPT, UR7, URZ, UPT, UP0 ;  /* 0x000000ff0700728c */ /* 0x000fd2000bf06300 */
[----:B--2---:R-:W-:Y:S05]  /*0090*/  BRA.U !UP0, `(.L_x_46) ;  /* 0x0000000108287547 */ /* 0x004fea000b800000 */
[----:B------:R-:W0:Y:S01]  /*00a0*/  S2R R0, SR_TID.X ;  /* 0x0000000000007919 */ /* 0x000e220000002100 */
[----:B------:R-:W1:Y:S01]  /*00b0*/  LDCU.64 UR6, c[0x0][0x388] ;  /* 0x00007100ff0677ac */ /* 0x000e620008000a00 */
[----:B------:R-:W2:Y:S01]  /*00c0*/  LDC R5, c[0x0][0x390] ;  /* 0x0000e400ff057b82 */ /* 0x000ea20000000800 */
[----:B0-----:R-:W-:-:S05]  /*00d0*/  IADD3 R0, P0, PT, R0, UR4, RZ ;  /* 0x0000000400007c10 */ /* 0x001fca000ff1e0ff */
[----:B------:R-:W-:Y:S01]  /*00e0*/  IMAD.X R3, RZ, RZ, UR5, P0 ;  /* 0x00000005ff037e24 */ /* 0x000fe200080e06ff */
[----:B-1----:R-:W-:-:S04]  /*00f0*/  LEA R2, P0, R0, UR6, 0x2 ;  /* 0x0000000600027c11 */ /* 0x002fc8000f8010ff */
[----:B------:R-:W-:-:S05]  /*0100*/  LEA.HI.X R3, R0, UR7, R3, 0x2, P0 ;  /* 0x0000000700037c11 */ /* 0x000fca00080f1403 */
[----:B--2---:R-:W-:Y:S04]  /*0110*/  STG.E desc[UR8][R2.64], R5 ;  /* 0x0000000502007986 */ /* 0x004fe8000c101908 */
[----:B------:R-:W-:Y:S01]  /*0120*/  STG.E desc[UR8][R2.64+0x400], R5 ;  /* 0x0004000502007986 */ /* 0x000fe2000c101908 */
[----:B------:R-:W-:Y:S05]  /*0130*/  EXIT ;  /* 0x000000000000794d */ /* 0x000fea0003800000 */
.L_x_46:
[----:B------:R-:W0:Y:S01]  /*0140*/  S2R R0, SR_TID.X ;  /* 0x0000000000007919 */ /* 0x000e220000002100 */
[----:B------:R-:W-:Y:S01]  /*0150*/  USHF.R.S32.HI UR7, URZ, 0x1f, UR6 ;  /* 0x0000001fff077899 */ /* 0x000fe20008011406 */
[----:B------:R-:W1:Y:S05]  /*0160*/  LDCU.64 UR10, c[0x0][0x388] ;  /* 0x00007100ff0a77ac */ /* 0x000e6a0008000a00 */
[----:B------:R-:W-:Y:S02]  /*0170*/  IMAD.U32 R2, RZ, RZ, UR7 ;  /* 0x00000007ff027e24 */ /* 0x000fe4000f8e00ff */
[----:B------:R-:W-:Y:S01]  /*0180*/  IMAD.U32 R4, RZ, RZ, UR7 ;  /* 0x00000007ff047e24 */ /* 0x000fe2000f8e00ff */
[----:B0-----:R-:W-:-:S04]  /*0190*/  ISETP.LT.U32.AND P0, PT, R0, UR6, PT ;  /* 0x0000000600007c0c */ /* 0x001fc8000bf01070 */
[----:B------:R-:W-:Y:S01]  /*01a0*/  ISETP.GT.AND.EX P0, PT, R2, RZ, PT, P0 ;  /* 0x000000ff0200720c */ /* 0x000fe20003f04300 */
[C---:B------:R-:W-:Y:S01]  /*01b0*/  VIADD R2, R0.reuse, 0x100 ;  /* 0x0000010000027836 */ /* 0x040fe20000000000 */
[----:B------:R-:W-:-:S04]  /*01c0*/  IADD3 R0, P2, PT, R0, UR4, RZ ;  /* 0x0000000400007c10 */ /* 0x000fc8000ff5e0ff */
[----:B------:R-:W-:Y:S01]  /*01d0*/  ISETP.LT.U32.AND P1, PT, R2, UR6, PT ;  /* 0x0000000602007c0c */ /* 0x000fe2000bf21070 */
[----:B------:R-:W-:Y:S01]  /*01e0*/  IMAD.X R3, RZ, RZ, UR5, P2 ;  /* 0x00000005ff037e24 */ /* 0x000fe200090e06ff */
[----:B-1----:R-:W-:Y:S02]  /*01f0*/  LEA R2, P2, R0, UR10, 0x2 ;  /* 0x0000000a00027c11 */ /* 0x002fe4000f8410ff */
[----:B------:R-:W-:Y:S02]  /*0200*/  ISETP.GT.AND.EX P1, PT, R4, RZ, PT, P1 ;  /* 0x000000ff0400720c */ /* 0x000fe40003f24310 */
[----:B------:R-:W-:Y:S01]  /*0210*/  LEA.HI.X R3, R0, UR11, R3, 0x2, P2 ;  /* 0x0000000b00037c11 */ /* 0x000fe200090f1403 */
[----:B------:R-:W0:Y:S04]  /*0220*/  @P0 LDC R5, c[0x0][0x390] ;  /* 0x0000e400ff050b82 */ /* 0x000e280000000800 */
[----:B0-----:R0:W-:Y:S06]  /*0230*/  @P0 STG.E desc[UR8][R2.64], R5 ;  /* 0x0000000502000986 */ /* 0x0011ec000c101908 */
[----:B------:R-:W-:Y:S05]  /*0240*/  @!P1 EXIT ;  /* 0x000000000000994d */ /* 0x000fea0003800000 */
[----:B0-----:R-:W0:Y:S02]  /*0250*/  LDC R5, c[0x0][0x390] ;  /* 0x0000e400ff057b82 */ /* 0x001e240000000800 */
[----:B0-----:R-:W-:Y:S01]  /*0260*/  STG.E desc[UR8][R2.64+0x400], R5 ;  /* 0x0004000502007986 */ /* 0x001fe2000c101908 */
[----:B------:R-:W-:Y:S05]  /*0270*/  EXIT ;  /* 0x000000000000794d */ /* 0x000fea0003800000 */
.L_x_47:
        /* <DEDUP_REMOVED lines=16> */
.L_x_57:


//--------------------- .text._ZN3cub18CUB_300001_SM_10006detail8for_each13static_kernelINS2_12policy_hub_t12policy_500_tElN6thrust24THRUST_300001_SM_1000_NS8cuda_cub20__uninitialized_copy7functorINS7_6detail15normal_iteratorINS7_10device_ptrIfEEEENS7_7pointerIfNS8_3tagENS7_11use_defaultESI_EEEEEEvT0_T1_ --------------------------
	.section	.text._ZN3cub18CUB_300001_SM_10006detail8for_each13static_kernelINS2_12policy_hub_t12policy_500_tElN6thrust24THRUST_300001_SM_1000_NS8cuda_cub20__uninitialized_copy7functorINS7_6detail15normal_iteratorINS7_10device_ptrIfEEEENS7_7pointerIfNS8_3tagENS7_11use_defaultESI_EEEEEEvT0_T1_,"ax",@progbits
	.align	128
        .global         _ZN3cub18CUB_300001_SM_10006detail8for_each13static_kernelINS2_12policy_hub_t12policy_500_tElN6thrust24THRUST_300001_SM_1000_NS8cuda_cub20__uninitialized_copy7functorINS7_6detail15normal_iteratorINS7_10device_ptrIfEEEENS7_7pointerIfNS8_3tagENS7_11use_defaultESI_EEEEEEvT0_T1_
        .type           _ZN3cub18CUB_300001_SM_10006detail8for_each13static_kernelINS2_12policy_hub_t12policy_500_tElN6thrust24THRUST_300001_SM_1000_NS8cuda_cub20__uninitialized_copy7functorINS7_6detail15normal_iteratorINS7_10device_ptrIfEEEENS7_7pointerIfNS8_3tagENS7_11use_defaultESI_EEEEEEvT0_T1_,@function
        .size           _ZN3cub18CUB_300001_SM_10006detail8for_each13static_kernelINS2_12policy_hub_t12policy_500_tElN6thrust24THRUST_300001_SM_1000_NS8cuda_cub20__uninitialized_copy7functorINS7_6detail15normal_iteratorINS7_10device_ptrIfEEEENS7_7pointerIfNS8_3tagENS7_11use_defaultESI_EEEEEEvT0_T1_,(.L_x_58 - _ZN3cub18CUB_300001_SM_10006detail8for_each13static_kernelINS2_12policy_hub_t12policy_500_tElN6thrust24THRUST_300001_SM_1000_NS8cuda_cub20__uninitialized_copy7functorINS7_6detail15normal_iteratorINS7_10device_ptrIfEEEENS7_7pointerIfNS8_3tagENS7_11use_defaultESI_EEEEEEvT0_T1_)
        .other          _ZN3cub18CUB_300001_SM_10006detail8for_each13static_kernelINS2_12policy_hub_t12policy_500_tElN6thrust24THRUST_300001_SM_1000_NS8cuda_cub20__uninitialized_copy7functorINS7_6detail15normal_iteratorINS7_10device_ptrIfEEEENS7_7pointerIfNS8_3tagENS7_11use_defaultESI_EEEEEEvT0_T1_,@"STO_CUDA_ENTRY STV_DEFAULT"
_ZN3cub18CUB_300001_SM_10006detail8for_each13static_kernelINS2_12policy_hub_t12policy_500_tElN6thrust24THRUST_300001_SM_1000_NS8cuda_cub20__uninitialized_copy7functorINS7_6detail15normal_iteratorINS7_10device_ptrIfEEEENS7_7pointerIfNS8_3tagENS7_11use_defaultESI_EEEEEEvT0_T1_:
.text._ZN3cub18CUB_300001_SM_10006detail8for_each13static_kernelINS2_12policy_hub_t12policy_500_tElN6thrust24THRUST_300001_SM_1000_NS8cuda_cub20__uninitialized_copy7functorINS7_6detail15normal_iteratorINS7_10device_ptrIfEEEENS7_7pointerIfNS8_3tagENS7_11use_defaultESI_EEEEEEvT0_T1_:
        /* <DEDUP_REMOVED lines=12> */
[----:B0-----:R-:W-:-:S05]  /*00c0*/  IADD3 R0, P0, PT, R0, UR4, RZ ;  /* 0x0000000400007c10 */ /* 0x001fca000ff1e0ff */
[----:B------:R-:W-:Y:S02]  /*00d0*/  IMAD.X R3, RZ, RZ, UR5, P0 ;  /* 0x00000005ff037e24 */ /* 0x000fe400080e06ff */
[----:B------:R-:W-:-:S03]  /*00e0*/  IMAD.SHL.U32 R4, R0, 0x4, RZ ;  /* 0x0000000400047824 */ /* 0x000fc600078e00ff */
[----:B------:R-:W-:Y:S02]  /*00f0*/  SHF.L.U64.HI R0, R0, 0x2, R3 ;  /* 0x0000000200007819 */ /* 0x000fe40000010203 */
[----:B-1----:R-:W-:-:S04]  /*0100*/  IADD3 R2, P0, PT, R4, UR10, RZ ;  /* 0x0000000a04027c10 */ /* 0x002fc8000ff1e0ff */
[----:B------:R-:W-:Y:S01]  /*0110*/  IADD3.X R3, PT, PT, R0, UR11, RZ, P0, !PT ;  /* 0x0000000b00037c10 */ /* 0x000fe200087fe4ff */
[----:B------:R-:W0:Y:S04]  /*0120*/  LDCU.64 UR10, c[0x0][0x390] ;  /* 0x00007200ff0a77ac */ /* 0x000e280008000a00 */
[----:B------:R-:W2:Y:S01]  /*0130*/  LDG.E R7, desc[UR8][R2.64] ;  /* 0x0000000802077981 */ /* 0x000ea2000c1e1900 */
[----:B0-----:R-:W-:-:S04]  /*0140*/  IADD3 R4, P0, PT, R4, UR10, RZ ;  /* 0x0000000a04047c10 */ /* 0x001fc8000ff1e0ff */
[----:B------:R-:W-:-:S05]  /*0150*/  IADD3.X R5, PT, PT, R0, UR11, RZ, P0, !PT ;  /* 0x0000000b00057c10 */ /* 0x000fca00087fe4ff */
[----:B--2---:R-:W-:Y:S04]  /*0160*/  STG.E desc[UR8][R4.64], R7 ;  /* 0x0000000704007986 */ /* 0x004fe8000c101908 */
[----:B------:R-:W2:Y:S04]  /*0170*/  LDG.E R9, desc[UR8][R2.64+0x400] ;  /* 0x0004000802097981 */ /* 0x000ea8000c1e1900 */
[----:B--2---:R-:W-:Y:S01]  /*0180*/  STG.E desc[UR8][R4.64+0x400], R9 ;  /* 0x0004000904007986 */ /* 0x004fe2000c101908 */
[----:B------:R-:W-:Y:S05]  /*0190*/  EXIT ;  /* 0x000000000000794d */ /* 0x000fea0003800000 */
.L_x_48:
[----:B------:R-:W0:Y:S01]  /*01a0*/  S2R R0, SR_TID.X ;  /* 0x0000000000007919 */ /* 0x000e220000002100 */
[----:B------:R-:W-:Y:S01]  /*01b0*/  USHF.R.S32.HI UR7, URZ, 0x1f, UR6 ;  /* 0x0000001fff077899 */ /* 0x000fe20008011406 */
[----:B------:R-:W-:Y:S05]  /*01c0*/  BSSY.RECONVERGENT B0, `(.L_x_49) ;  /* 0x0000015000007945 */ /* 0x000fea0003800200 */
[----:B------:R-:W-:Y:S01]  /*01d0*/  IMAD.U32 R3, RZ, RZ, UR7 ;  /* 0x00000007ff037e24 */ /* 0x000fe2000f8e00ff */
[C---:B0-----:R-:W-:Y:S01]  /*01e0*/  ISETP.LT.U32.AND P0, PT, R0.reuse, UR6, PT ;  /* 0x0000000600007c0c */ /* 0x041fe2000bf01070 */
[----:B------:R-:W-:-:S03]  /*01f0*/  VIADD R2, R0, 0x100 ;  /* 0x0000010000027836 */ /* 0x000fc60000000000 */
[----:B------:R-:W-:Y:S02]  /*0200*/  ISETP.GT.AND.EX P0, PT, R3, RZ, PT, P0 ;  /* 0x000000ff0300720c */ /* 0x000fe40003f04300 */
[----:B------:R-:W-:Y:S01]  /*0210*/  ISETP.LT.U32.AND P1, PT, R2, UR6, PT ;  /* 0x0000000602007c0c */ /* 0x000fe2000bf21070 */
[----:B------:R-:W-:-:S05]  /*0220*/  IMAD.U32 R2, RZ, RZ, UR7 ;  /* 0x00000007ff027e24 */ /* 0x000fca000f8e00ff */
[----:B------:R-:W-:-:S05]  /*0230*/  ISETP.GT.AND.EX P1, PT, R2, RZ, PT, P1 ;  /* 0x000000ff0200720c */ /* 0x000fca0003f24310 */
[----:B------:R-:W-:Y:S08]  /*0240*/  @!P0 BRA `(.L_x_50) ;  /* 0x0000000000308947 */ /* 0x000ff00003800000 */
[----:B------:R-:W0:Y:S01]  /*0250*/  LDCU.64 UR10, c[0x0][0x388] ;  /* 0x00007100ff0a77ac */ /* 0x000e220008000a00 */
[----:B------:R-:W-:-:S05]  /*0260*/  IADD3 R2, P0, PT, R0, UR4, RZ ;  /* 0x0000000400027c10 */ /* 0x000fca000ff1e0ff */
[----:B------:R-:W-:Y:S02]  /*0270*/  IMAD.X R3, RZ, RZ, UR5, P0 ;  /* 0x00000005ff037e24 */ /* 0x000fe400080e06ff */
[----:B------:R-:W-:-:S03]  /*0280*/  IMAD.SHL.U32 R4, R2, 0x4, RZ ;  /* 0x0000000402047824 */ /* 0x000fc600078e00ff */
[----:B------:R-:W-:Y:S02]  /*0290*/  SHF.L.U64.HI R5, R2, 0x2, R3 ;  /* 0x0000000202057819 */ /* 0x000fe40000010203 */
[----:B0-----:R-:W-:-:S04]  /*02a0*/  IADD3 R2, P0, PT, R4, UR10, RZ ;  /* 0x0000000a04027c10 */ /* 0x001fc8000ff1e0ff */
[----:B------:R-:W-:Y:S01]  /*02b0*/  IADD3.X R3, PT, PT, R5, UR11, RZ, P0, !PT ;  /* 0x0000000b05037c10 */ /* 0x000fe200087fe4ff */
[----:B------:R-:W0:Y:S05]  /*02c0*/  LDCU.64 UR10, c[0x0][0x390] ;  /* 0x00007200ff0a77ac */ /* 0x000e2a0008000a00 */
[----:B------:R-:W2:Y:S01]  /*02d0*/  LDG.E R3, desc[UR8][R2.64] ;  /* 0x0000000802037981 */ /* 0x000ea2000c1e1900 */
[----:B0-----:R-:W-:-:S04]  /*02e0*/  IADD3 R4, P0, PT, R4, UR10, RZ ;  /* 0x0000000a04047c10 */ /* 0x001fc8000ff1e0ff */
[----:B------:R-:W-:-:S05]  /*02f0*/  IADD3.X R5, PT, PT, R5, UR11, RZ, P0, !PT ;  /* 0x0000000b05057c10 */ /* 0x000fca00087fe4ff */
[----:B--2---:R0:W-:Y:S04]  /*0300*/  STG.E desc[UR8][R4.64], R3 ;  /* 0x0000000304007986 */ /* 0x0041e8000c101908 */
.L_x_50:
[----:B------:R-:W-:Y:S05]  /*0310*/  BSYNC.RECONVERGENT B0 ;  /* 0x0000000000007941 */ /* 0x000fea0003800200 */
.L_x_49:
[----:B------:R-:W-:Y:S05]  /*0320*/  @!P1 EXIT ;  /* 0x000000000000994d */ /* 0x000fea0003800000 */
[----:B------:R-:W1:Y:S01]  /*0330*/  LDCU.64 UR6, c[0x0][0x388] ;  /* 0x00007100ff0677ac */ /* 0x000e620008000a00 */
[----:B------:R-:W-:-:S05]  /*0340*/  IADD3 R0, P0, PT, R0, UR4, RZ ;  /* 0x0000000400007c10 */ /* 0x000fca000ff1e0ff */
[----:B0-----:R-:W-:Y:S02]  /*0350*/  IMAD.X R3, RZ, RZ, UR5, P0 ;  /* 0x00000005ff037e24 */ /* 0x001fe400080e06ff */
[----:B------:R-:W-:-:S03]  /*0360*/  IMAD.SHL.U32 R4, R0, 0x4, RZ ;  /* 0x0000000400047824 */ /* 0x000fc600078e00ff */
[----:B------:R-:W-:Y:S02]  /*0370*/  SHF.L.U64.HI R0, R0, 0x2, R3 ;  /* 0x0000000200007819 */ /* 0x000fe40000010203 */
[----:B-1----:R-:W-:-:S04]  /*0380*/  IADD3 R2, P0, PT, R4, UR6, RZ ;  /* 0x0000000604027c10 */ /* 0x002fc8000ff1e0ff */
[----:B------:R-:W-:Y:S01]  /*0390*/  IADD3.X R3, PT, PT, R0, UR7, RZ, P0, !PT ;  /* 0x0000000700037c10 */ /* 0x000fe200087fe4ff */
[----:B------:R-:W0:Y:S05]  /*03a0*/  LDCU.64 UR6, c[0x0][0x390] ;  /* 0x00007200ff0677ac */ /* 0x000e2a0008000a00 */
[----:B------:R-:W2:Y:S01]  /*03b0*/  LDG.E R3, desc[UR8][R2.64+0x400] ;  /* 0x0004000802037981 */ /* 0x000ea2000c1e1900 */
[----:B0-----:R-:W-:-:S04]  /*03c0*/  IADD3 R4, P0, PT, R4, UR6, RZ ;  /* 0x0000000604047c10 */ /* 0x001fc8000ff1e0ff */
[----:B------:R-:W-:-:S05]  /*03d0*/  IADD3.X R5, PT, PT, R0, UR7, RZ, P0, !PT ;  /* 0x0000000700057c10 */ /* 0x000fca00087fe4ff */
[----:B--2---:R-:W-:Y:S01]  /*03e0*/  STG.E desc[UR8][R4.64+0x400], R3 ;  /* 0x0004000304007986 */ /* 0x004fe2000c101908 */
[----:B------:R-:W-:Y:S05]  /*03f0*/  EXIT ;  /* 0x000000000000794d */ /* 0x000fea0003800000 */
.L_x_51:
        /* <DEDUP_REMOVED lines=16> */
.L_x_58:


//--------------------- .text._ZN3cub18CUB_300001_SM_10006detail8for_each13static_kernelINS2_12policy_hub_t12policy_500_tEmN6thrust24THRUST_300001_SM_1000_NS8cuda_cub20__uninitialized_fill7functorINS7_10device_ptrIfEEfEEEEvT0_T1_ --------------------------
	.section	.text._ZN3cub18CUB_300001_SM_10006detail8for_each13static_kernelINS2_12policy_hub_t12policy_500_tEmN6thrust24THRUST_300001_SM_1000_NS8cuda_cub20__uninitialized_fill7functorINS7_10device_ptrIfEEfEEEEvT0_T1_,"ax",@progbits
	.align	128
        .global         _ZN3cub18CUB_300001_SM_10006detail8for_each13static_kernelINS2_12policy_hub_t12policy_500_tEmN6thrust24THRUST_300001_SM_1000_NS8cuda_cub20__uninitialized_fill7functorINS7_10device_ptrIfEEfEEEEvT0_T1_
        .type           _ZN3cub18CUB_300001_SM_10006detail8for_each13static_kernelINS2_12policy_hub_t12policy_500_tEmN6thrust24THRUST_300001_SM_1000_NS8cuda_cub20__uninitialized_fill7functorINS7_10device_ptrIfEEfEEEEvT0_T1_,@function
        .size           _ZN3cub18CUB_300001_SM_10006detail8for_each13static_kernelINS2_12policy_hub_t12policy_500_tEmN6thrust24THRUST_300001_SM_1000_NS8cuda_cub20__uninitialized_fill7functorINS7_10device_ptrIfEEfEEEEvT0_T1_,(.L_x_59 - _ZN3cub18CUB_300001_SM_10006detail8for_each13static_kernelINS2_12policy_hub_t12policy_500_tEmN6thrust24THRUST_300001_SM_1000_NS8cuda_cub20__uninitialized_fill7functorINS7_10device_ptrIfEEfEEEEvT0_T1_)
        .other          _ZN3cub18CUB_300001_SM_10006detail8for_each13static_kernelINS2_12policy_hub_t12policy_500_tEmN6thrust24THRUST_300001_SM_1000_NS8cuda_cub20__uninitialized_fill7functorINS7_10device_ptrIfEEfEEEEvT0_T1_,@"STO_CUDA_ENTRY STV_DEFAULT"
_ZN3cub18CUB_300001_SM_10006detail8for_each13static_kernelINS2_12policy_hub_t12policy_500_tEmN6thrust24THRUST_300001_SM_1000_NS8cuda_cub20__uninitialized_fill7functorINS7_10device_ptrIfEEfEEEEvT0_T1_:
.text._ZN3cub18CUB_300001_SM_10006detail8for_each13static_kernelINS2_12policy_hub_t12policy_500_tEmN6thrust24THRUST_300001_SM_1000_NS8cuda_cub20__uninitialized_fill7functorINS7_10device_ptrIfEEfEEEEvT0_T1_:
        /* <DEDUP_REMOVED lines=8> */
[----:B------:R-:W-:-:S09]  /*0080*/  UISETP.GE.U32.AND.EX UP0, UPT, UR7, URZ, UPT, UP0 ;  /* 0x000000ff0700728c */ /* 0x000fd2000bf06100 */
        /* <DEDUP_REMOVED lines=11> */
.L_x_52:
[----:B------:R-:W0:Y:S01]  /*0140*/  S2R R0, SR_TID.X ;  /* 0x0000000000007919 */ /* 0x000e220000002100 */
[----:B------:R-:W-:Y:S01]  /*0150*/  IMAD.U32 R2, RZ, RZ, UR7 ;  /* 0x00000007ff027e24 */ /* 0x000fe2000f8e00ff */
[----:B------:R-:W1:Y:S01]  /*0160*/  LDCU.64 UR10, c[0x0][0x388] ;  /* 0x00007100ff0a77ac */ /* 0x000e620008000a00 */
[----:B------:R-:W-:Y:S01]  /*0170*/  IMAD.U32 R4, RZ, RZ, UR7 ;  /* 0x00000007ff047e24 */ /* 0x000fe2000f8e00ff */
[----:B0-----:R-:W-:-:S04]  /*0180*/  ISETP.LT.U32.AND P0, PT, R0, UR6, PT ;  /* 0x0000000600007c0c */ /* 0x001fc8000bf01070 */
[----:B------:R-:W-:Y:S01]  /*0190*/  ISETP.GT.U32.AND.EX P0, PT, R2, RZ, PT, P0 ;  /* 0x000000ff0200720c */ /* 0x000fe20003f04100 */
[C---:B------:R-:W-:Y:S01]  /*01a0*/  VIADD R2, R0.reuse, 0x100 ;  /* 0x0000010000027836 */ /* 0x040fe20000000000 */
[----:B------:R-:W-:-:S04]  /*01b0*/  IADD3 R0, P2, PT, R0, UR4, RZ ;  /* 0x0000000400007c10 */ /* 0x000fc8000ff5e0ff */
[----:B------:R-:W-:Y:S01]  /*01c0*/  ISETP.LT.U32.AND P1, PT, R2, UR6, PT ;  /* 0x0000000602007c0c */ /* 0x000fe2000bf21070 */
[----:B------:R-:W-:Y:S01]  /*01d0*/  IMAD.X R3, RZ, RZ, UR5, P2 ;  /* 0x00000005ff037e24 */ /* 0x000fe200090e06ff */
[----:B-1----:R-:W-:Y:S02]  /*01e0*/  LEA R2, P2, R0, UR10, 0x2 ;  /* 0x0000000a00027c11 */ /* 0x002fe4000f8410ff */
[----:B------:R-:W-:Y:S02]  /*01f0*/  ISETP.GT.U32.AND.EX P1, PT, R4, RZ, PT, P1 ;  /* 0x000000ff0400720c */ /* 0x000fe40003f24110 */
[----:B------:R-:W-:Y:S01]  /*0200*/  LEA.HI.X R3, R0, UR11, R3, 0x2, P2 ;  /* 0x0000000b00037c11 */ /* 0x000fe200090f1403 */
[----:B------:R-:W0:Y:S04]  /*0210*/  @P0 LDC R5, c[0x0][0x390] ;  /* 0x0000e400ff050b82 */ /* 0x000e280000000800 */
[----:B0-----:R0:W-:Y:S06]  /*0220*/  @P0 STG.E desc[UR8][R2.64], R5 ;  /* 0x0000000502000986 */ /* 0x0011ec000c101908 */
[----:B------:R-:W-:Y:S05]  /*0230*/  @!P1 EXIT ;  /* 0x000000000000994d */ /* 0x000fea0003800000 */
[----:B0-----:R-:W0:Y:S02]  /*0240*/  LDC R5, c[0x0][0x390] ;  /* 0x0000e400ff057b82 */ /* 0x001e240000000800 */
[----:B0-----:R-:W-:Y:S01]  /*0250*/  STG.E desc[UR8][R2.64+0x400], R5 ;  /* 0x0004000502007986 */ /* 0x001fe2000c101908 */
[----:B------:R-:W-:Y:S05]  /*0260*/  EXIT ;  /* 0x000000000000794d */ /* 0x000fea0003800000 */
.L_x_53:
        /* <DEDUP_REMOVED lines=9> */
.L_x_59:


//--------------------- .text._ZN3cub18CUB_300001_SM_10006detail11EmptyKernelIvEEvv --------------------------
	.section	.text._ZN3cub18CUB_300001_SM_10006detail11EmptyKernelIvEEvv,"ax",@progbits
	.align	128
        .global         _ZN3cub18CUB_300001_SM_10006detail11EmptyKernelIvEEvv
        .type           _ZN3cub18CUB_300001_SM_10006detail11EmptyKernelIvEEvv,@function
        .size           _ZN3cub18CUB_300001_SM_10006detail11EmptyKernelIvEEvv,(.L_x_60 - _ZN3cub18CUB_300001_SM_10006detail11EmptyKernelIvEEvv)
        .other          _ZN3cub18CUB_300001_SM_10006detail11EmptyKernelIvEEvv,@"STO_CUDA_ENTRY STV_DEFAULT"
_ZN3cub18CUB_300001_SM_10006detail11EmptyKernelIvEEvv:
.text._ZN3cub18CUB_300001_SM_10006detail11EmptyKernelIvEEvv:
[----:B------:R-:W-:Y:S01]  /*0000*/  LDC R1, c[0x0][0x37c] ;  /* 0x0000df00ff017b82 */ /* 0x000fe20000000800 */
[----:B------:R-:W-:Y:S05]  /*0010*/  EXIT ;  /* 0x000000000000794d */ /* 0x000fea0003800000 */
.L_x_54:
        /* <DEDUP_REMOVED lines=14> */
.L_x_60:


//--------------------- .nv.shared.reserved.0     --------------------------
	.section	.nv.shared.reserved.0,"aw",@nobits
	.weak		__nv_reservedSMEM_offset_0_alias
	.size		__nv_reservedSMEM_offset_0_alias, 0, 64
	.other		__nv_reservedSMEM_offset_0_alias,@"STO_CUDA_RESERVED_SHARED STV_DEFAULT"
__nv_reservedSMEM_offset_0_alias:
	.zero		0
	.zero		64


//--------------------- .nv.global                --------------------------
	.section	.nv.global,"aw",@nobits
.nv.global:
	.type		_ZN34_INTERNAL_26f8adc6_4_k_cu_2cf8e89a6thrust24THRUST_300001_SM_1000_NS3seqE,@object
	.size		_ZN34_INTERNAL_26f8adc6_4_k_cu_2cf8e89a6thrust24THRUST_300001_SM_1000_NS3seqE,(_ZN34_INTERNAL_26f8adc6_4_k_cu_2cf8e89a4cuda3std3__48in_placeE - _ZN34_INTERNAL_26f8adc6_4_k_cu_2cf8e89a6thrust24THRUST_300001_SM_1000_NS3seqE)
_ZN34_INTERNAL_26f8adc6_4_k_cu_2cf8e89a6thrust24THRUST_300001_SM_1000_NS3seqE:
	.zero		1
	.type		_ZN34_INTERNAL_26f8adc6_4_k_cu_2cf8e89a4cuda3std3__48in_placeE,@object
	.size		_ZN34_INTERNAL_26f8adc6_4_k_cu_2cf8e89a4cuda3std3__48in_placeE,(_ZN34_INTERNAL_26f8adc6_4_k_cu_2cf8e89a4cuda3std6ranges3__45__cpo4sizeE - _ZN34_INTERNAL_26f8adc6_4_k_cu_2cf8e89a4cuda3std3__48in_placeE)
_ZN34_INTERNAL_26f8adc6_4_k_cu_2cf8e89a4cuda3std3__48in_placeE:
	.zero		1
	.type		_ZN34_INTERNAL_26f8adc6_4_k_cu_2cf8e89a4cuda3std6ranges3__45__cpo4sizeE,@object
	.size		_ZN34_INTERNAL_26f8adc6_4_k_cu_2cf8e89a4cuda3std6ranges3__45__cpo4sizeE,(_ZN34_INTERNAL_26f8adc6_4_k_cu_2cf8e89a6thrust24THRUST_300001_SM_1000_NS12placeholders2_3E - _ZN34_INTERNAL_26f8adc6_4_k_cu_2cf8e89a4cuda3std6ranges3__45__cpo4sizeE)
_ZN34_INTERNAL_26f8adc6_4_k_cu_2cf8e89a4cuda3std6ranges3__45__cpo4sizeE:
	.zero		1
	.type		_ZN34_INTERNAL_26f8adc6_4_k_cu_2cf8e89a6thrust24THRUST_300001_SM_1000_NS12placeholders2_3E,@object
	.size		_ZN34_INTERNAL_26f8adc6_4_k_cu_2cf8e89a6thrust24THRUST_300001_SM_1000_NS12placeholders2_3E,(_ZN34_INTERNAL_26f8adc6_4_k_cu_2cf8e89a4cuda3std3__45__cpo6cbeginE - _ZN34_INTERNAL_26f8adc6_4_k_cu_2cf8e89a6thrust24THRUST_300001_SM_1000_NS12placeholders2_3E)
_ZN34_INTERNAL_26f8adc6_4_k_cu_2cf8e89a6thrust24THRUST_300001_SM_1000_NS12placeholders2_3E:
	.zero		1
	.type		_ZN34_INTERNAL_26f8adc6_4_k_cu_2cf8e89a4cuda3std3__45__cpo6cbeginE,@object
	.size		_ZN34_INTERNAL_26f8adc6_4_k_cu_2cf8e89a4cuda3std3__45__cpo6cbeginE,(_ZN34_INTERNAL_26f8adc6_4_k_cu_2cf8e89a4cuda3std6ranges3__45__cpo6cbeginE - _ZN34_INTERNAL_26f8adc6_4_k_cu_2cf8e89a4cuda3std3__45__cpo6cbeginE)
_ZN34_INTERNAL_26f8adc6_4_k_cu_2cf8e89a4cuda3std3__45__cpo6cbeginE:
	.zero		1
	.type		_ZN34_INTERNAL_26f8adc6_4_k_cu_2cf8e89a4cuda3std6ranges3__45__cpo6cbeginE,@object
	.size		_ZN34_INTERNAL_26f8adc6_4_k_cu_2cf8e89a4cuda3std6ranges3__45__cpo6cbeginE,(_ZN34_INTERNAL_26f8adc6_4_k_cu_2cf8e89a6thrust24THRUST_300001_SM_1000_NS12placeholders2_7E - _ZN34_INTERNAL_26f8adc6_4_k_cu_2cf8e89a4cuda3std6ranges3__45__cpo6cbeginE)
_ZN34_INTERNAL_26f8adc6_4_k_cu_2cf8e89a4cuda3std6ranges3__45__cpo6cbeginE:
	.zero		1
	.type		_ZN34_INTERNAL_26f8adc6_4_k_cu_2cf8e89a6thrust24THRUST_300001_SM_1000_NS12placeholders2_7E,@object
	.size		_ZN34_INTERNAL_26f8adc6_4_k_cu_2cf8e89a6thrust24THRUST_300001_SM_1000_NS12placeholders2_7E,(_ZN34_INTERNAL_26f8adc6_4_k_cu_2cf8e89a4cuda3std3__45__cpo7crbeginE - _ZN34_INTERNAL_26f8adc6_4_k_cu_2cf8e89a6thrust24THRUST_300001_SM_1000_NS12placeholders2_7E)
_ZN34_INTERNAL_26f8adc6_4_k_cu_2cf8e89a6thrust24THRUST_300001_SM_1000_NS12placeholders2_7E:
	.zero		1
	.type		_ZN34_INTERNAL_26f8adc6_4_k_cu_2cf8e89a4cuda3std3__45__cpo7crbeginE,@object
	.size		_ZN34_INTERNAL_26f8adc6_4_k_cu_2cf8e89a4cuda3std3__45__cpo7crbeginE,(_ZN34_INTERNAL_26f8adc6_4_k_cu_2cf8e89a4cuda3std6ranges3__45__cpo4nextE - _ZN34_INTERNAL_26f8adc6_4_k_cu_2cf8e89a4cuda3std3__45__cpo7crbeginE)
_ZN34_INTERNAL_26f8adc6_4_k_cu_2cf8e89a4cuda3std3__45__cpo7crbeginE:
	.zero		1
	.type		_ZN34_INTERNAL_26f8adc6_4_k_cu_2cf8e89a4cuda3std6ranges3__45__cpo4nextE,@object
	.size		_ZN34_INTERNAL_26f8adc6_4_k_cu_2cf8e89a4cuda3std6ranges3__45__cpo4nextE,(_ZN34_INTERNAL_26f8adc6_4_k_cu_2cf8e89a4cuda3std6ranges3__45__cpo4swapE - _ZN34_INTERNAL_26f8adc6_4_k_cu_2cf8e89a4cuda3std6ranges3__45__cpo4nextE)
_ZN34_INTERNAL_26f8adc6_4_k_cu_2cf8e89a4cuda3std6ranges3__45__cpo4nextE:
	.zero		1
	.type		_ZN34_INTERNAL_26f8adc6_4_k_cu_2cf8e89a4cuda3std6ranges3__45__cpo4swapE,@object
	.size		_ZN34_INTERNAL_26f8adc6_4_k_cu_2cf8e89a4cuda3std6ranges3__45__cpo4swapE,(_ZN34_INTERNAL_26f8adc6_4_k_cu_2cf8e89a6thrust24THRUST_300001_SM_1000_NS8cuda_cub10par_nosyncE - _ZN34_INTERNAL_26f8adc6_4_k_cu_2cf8e89a4cuda3std6ranges3__45__cpo4swapE)
_ZN34_INTERNAL_26f8adc6_4_k_cu_2cf8e89a4cuda3std6ranges3__45__cpo4swapE:
	.zero		1
	.type		_ZN34_INTERNAL_26f8adc6_4_k_cu_2cf8e89a6thrust24THRUST_300001_SM_1000_NS8cuda_cub10par_nosyncE,@object
	.size		_ZN34_INTERNAL_26f8adc6_4_k_cu_2cf8e89a6thrust24THRUST_300001_SM_1000_NS8cuda_cub10par_nosyncE,(_ZN34_INTERNAL_26f8adc6_4_k_cu_2cf8e89a6thrust24THRUST_300001_SM_1000_NS12placeholders2_9E - _ZN34_INTERNAL_26f8adc6_4_k_cu_2cf8e89a6thrust24THRUST_300001_SM_1000_NS8cuda_cub10par_nosyncE)
_ZN34_INTERNAL_26f8adc6_4_k_cu_2cf8e89a6thrust24THRUST_300001_SM_1000_NS8cuda_cub10par_nosyncE:
	.zero		1
	.type		_ZN34_INTERNAL_26f8adc6_4_k_cu_2cf8e89a6thrust24THRUST_300001_SM_1000_NS12placeholders2_9E,@object
	.size		_ZN34_INTERNAL_26f8adc6_4_k_cu_2cf8e89a6thrust24THRUST_300001_SM_1000_NS12placeholders2_9E,(_ZN34_INTERNAL_26f8adc6_4_k_cu_2cf8e89a4cuda3std3__436_GLOBAL__N__26f8adc6_4_k_cu_2cf8e89a6ignoreE - _ZN34_INTERNAL_26f8adc6_4_k_cu_2cf8e89a6thrust24THRUST_300001_SM_1000_NS12placeholders2_9E)
_ZN34_INTERNAL_26f8adc6_4_k_cu_2cf8e89a6thrust24THRUST_300001_SM_1000_NS12placeholders2_9E:
	.zero		1
	.type		_ZN34_INTERNAL_26f8adc6_4_k_cu_2cf8e89a4cuda3std3__436_GLOBAL__N__26f8adc6_4_k_cu_2cf8e89a6ignoreE,@object
	.size		_ZN34_INTERNAL_26f8adc6_4_k_cu_2cf8e89a4cuda3std3__436_GLOBAL__N__26f8adc6_4_k_cu_2cf8e89a6ignoreE,(_ZN34_INTERNAL_26f8adc6_4_k_cu_2cf8e89a4cuda3std6ranges3__45__cpo4dataE - _ZN34_INTERNAL_26f8adc6_4_k_cu_2cf8e89a4cuda3std3__436_GLOBAL__N__26f8adc6_4_k_cu_2cf8e89a6ignoreE)
_ZN34_INTERNAL_26f8adc6_4_k_cu_2cf8e89a4cuda3std3__436_GLOBAL__N__26f8adc6_4_k_cu_2cf8e89a6ignoreE:
	.zero		1
	.type		_ZN34_INTERNAL_26f8adc6_4_k_cu_2cf8e89a4cuda3std6ranges3__45__cpo4dataE,@object
	.size		_ZN34_INTERNAL_26f8adc6_4_k_cu_2cf8e89a4cuda3std6ranges3__45__cpo4dataE,(_ZN34_INTERNAL_26f8adc6_4_k_cu_2cf8e89a6thrust24THRUST_300001_SM_1000_NS12placeholders2_1E - _ZN34_INTERNAL_26f8adc6_4_k_cu_2cf8e89a4cuda3std6ranges3__45__cpo4dataE)
_ZN34_INTERNAL_26f8adc6_4_k_cu_2cf8e89a4cuda3std6ranges3__45__cpo4dataE:
	.zero		1
	.type		_ZN34_INTERNAL_26f8adc6_4_k_cu_2cf8e89a6thrust24THRUST_300001_SM_1000_NS12placeholders2_1E,@object
	.size		_ZN34_INTERNAL_26f8adc6_4_k_cu_2cf8e89a6thrust24THRUST_300001_SM_1000_NS12placeholders2_1E,(_ZN34_INTERNAL_26f8adc6_4_k_cu_2cf8e89a4cuda3std3__45__cpo5beginE - _ZN34_INTERNAL_26f8adc6_4_k_cu_2cf8e89a6thrust24THRUST_300001_SM_1000_NS12placeholders2_1E)
_ZN34_INTERNAL_26f8adc6_4_k_cu_2cf8e89a6thrust24THRUST_300001_SM_1000_NS12placeholders2_1E:
	.zero		1
	.type		_ZN34_INTERNAL_26f8adc6_4_k_cu_2cf8e89a4cuda3std3__45__cpo5beginE,@object
	.size		_ZN34_INTERNAL_26f8adc6_4_k_cu_2cf8e89a4cuda3std3__45__cpo5beginE,(_ZN34_INTERNAL_26f8adc6_4_k_cu_2cf8e89a4cuda3std6ranges3__45__cpo5beginE - _ZN34_INTERNAL_26f8adc6_4_k_cu_2cf8e89a4cuda3std3__45__cpo5beginE)
_ZN34_INTERNAL_26f8adc6_4_k_cu_2cf8e89a4cuda3std3__45__cpo5beginE:
	.zero		1
	.type		_ZN34_INTERNAL_26f8adc6_4_k_cu_2cf8e89a4cuda3std6ranges3__45__cpo5beginE,@object
	.size		_ZN34_INTERNAL_26f8adc6_4_k_cu_2cf8e89a4cuda3std6ranges3__45__cpo5beginE,(_ZN34_INTERNAL_26f8adc6_4_k_cu_2cf8e89a6thrust24THRUST_300001_SM_1000_NS12placeholders2_5E - _ZN34_INTERNAL_26f8adc6_4_k_cu_2cf8e89a4cuda3std6ranges3__45__cpo5beginE)
_ZN34_INTERNAL_26f8adc6_4_k_cu_2cf8e89a4cuda3std6ranges3__45__cpo5beginE:
	.zero		1
	.type		_ZN34_INTERNAL_26f8adc6_4_k_cu_2cf8e89a6thrust24THRUST_300001_SM_1000_NS12placeholders2_5E,@object
	.size		_ZN34_INTERNAL_26f8adc6_4_k_cu_2cf8e89a6thrust24THRUST_300001_SM_1000_NS12placeholders2_5E,(_ZN34_INTERNAL_26f8adc6_4_k_cu_2cf8e89a4cuda3std3__45__cpo6rbeginE - _ZN34_INTERNAL_26f8adc6_4_k_cu_2cf8e89a6thrust24THRUST_300001_SM_1000_NS12placeholders2_5E)
_ZN34_INTERNAL_26f8adc6_4_k_cu_2cf8e89a6thrust24THRUST_300001_SM_1000_NS12placeholders2_5E:
	.zero		1
	.type		_ZN34_INTERNAL_26f8adc6_4_k_cu_2cf8e89a4cuda3std3__45__cpo6rbeginE,@object
	.size		_ZN34_INTERNAL_26f8adc6_4_k_cu_2cf8e89a4cuda3std3__45__cpo6rbeginE,(_ZN34_INTERNAL_26f8adc6_4_k_cu_2cf8e89a4cuda3std6ranges3__45__cpo7advanceE - _ZN34_INTERNAL_26f8adc6_4_k_cu_2cf8e89a4cuda3std3__45__cpo6rbeginE)
_ZN34_INTERNAL_26f8adc6_4_k_cu_2cf8e89a4cuda3std3__45__cpo6rbeginE:
	.zero		1
	.type		_ZN34_INTERNAL_26f8adc6_4_k_cu_2cf8e89a4cuda3std6ranges3__45__cpo7advanceE,@object
	.size		_ZN34_INTERNAL_26f8adc6_4_k_cu_2cf8e89a4cuda3std6ranges3__45__cpo7advanceE,(_ZN34_INTERNAL_26f8adc6_4_k_cu_2cf8e89a4cuda3std3__47nulloptE - _ZN34_INTERNAL_26f8adc6_4_k_cu_2cf8e89a4cuda3std6ranges3__45__cpo7advanceE)
_ZN34_INTERNAL_26f8adc6_4_k_cu_2cf8e89a4cuda3std6ranges3__45__cpo7advanceE:
	.zero		1
	.type		_ZN34_INTERNAL_26f8adc6_4_k_cu_2cf8e89a4cuda3std3__47nulloptE,@object
	.size		_ZN34_INTERNAL_26f8adc6_4_k_cu_2cf8e89a4cuda3std3__47nulloptE,(_ZN34_INTERNAL_26f8adc6_4_k_cu_2cf8e89a4cuda3std6ranges3__45__cpo8distanceE - _ZN34_INTERNAL_26f8adc6_4_k_cu_2cf8e89a4cuda3std3__47nulloptE)
_ZN34_INTERNAL_26f8adc6_4_k_cu_2cf8e89a4cuda3std3__47nulloptE:
	.zero		1
	.type		_ZN34_INTERNAL_26f8adc6_4_k_cu_2cf8e89a4cuda3std6ranges3__45__cpo8distanceE,@object
	.size		_ZN34_INTERNAL_26f8adc6_4_k_cu_2cf8e89a4cuda3std6ranges3__45__cpo8distanceE,(_ZN34_INTERNAL_26f8adc6_4_k_cu_2cf8e89a6thrust24THRUST_300001_SM_1000_NS12placeholders3_10E - _ZN34_INTERNAL_26f8adc6_4_k_cu_2cf8e89a4cuda3std6ranges3__45__cpo8distanceE)
_ZN34_INTERNAL_26f8adc6_4_k_cu_2cf8e89a4cuda3std6ranges3__45__cpo8distanceE:
	.zero		1
	.type		_ZN34_INTERNAL_26f8adc6_4_k_cu_2cf8e89a6thrust24THRUST_300001_SM_1000_NS12placeholders3_10E,@object
	.size		_ZN34_INTERNAL_26f8adc6_4_k_cu_2cf8e89a6thrust24THRUST_300001_SM_1000_NS12placeholders3_10E,(_ZN34_INTERNAL_26f8adc6_4_k_cu_2cf8e89a4cuda3std3__419piecewise_constructE - _ZN34_INTERNAL_26f8adc6_4_k_cu_2cf8e89a6thrust24THRUST_300001_SM_1000_NS12placeholders3_10E)
_ZN34_INTERNAL_26f8adc6_4_k_cu_2cf8e89a6thrust24THRUST_300001_SM_1000_NS12placeholders3_10E:
	.zero		1
	.type		_ZN34_INTERNAL_26f8adc6_4_k_cu_2cf8e89a4cuda3std3__419piecewise_constructE,@object
	.size		_ZN34_INTERNAL_26f8adc6_4_k_cu_2cf8e89a4cuda3std3__419piecewise_constructE,(_ZN34_INTERNAL_26f8adc6_4_k_cu_2cf8e89a4cuda3std6ranges3__45__cpo5cdataE - _ZN34_INTERNAL_26f8adc6_4_k_cu_2cf8e89a4cuda3std3__419piecewise_constructE)
_ZN34_INTERNAL_26f8adc6_4_k_cu_2cf8e89a4cuda3std3__419piecewise_constructE:
	.zero		1
	.type		_ZN34_INTERNAL_26f8adc6_4_k_cu_2cf8e89a4cuda3std6ranges3__45__cpo5cdataE,@object
	.size		_ZN34_INTERNAL_26f8adc6_4_k_cu_2cf8e89a4cuda3std6ranges3__45__cpo5cdataE,(_ZN34_INTERNAL_26f8adc6_4_k_cu_2cf8e89a6thrust24THRUST_300001_SM_1000_NS12placeholders2_2E - _ZN34_INTERNAL_26f8adc6_4_k_cu_2cf8e89a4cuda3std6ranges3__45__cpo5cdataE)
_ZN34_INTERNAL_26f8adc6_4_k_cu_2cf8e89a4cuda3std6ranges3__45__cpo5cdataE:
	.zero		1
	.type		_ZN34_INTERNAL_26f8adc6_4_k_cu_2cf8e89a6thrust24THRUST_300001_SM_1000_NS12placeholders2_2E,@object
	.size		_ZN34_INTERNAL_26f8adc6_4_k_cu_2cf8e89a6thrust24THRUST_300001_SM_1000_NS12placeholders2_2E,(_ZN34_INTERNAL_26f8adc6_4_k_cu_2cf8e89a4cuda3std3__45__cpo3endE - _ZN34_INTERNAL_26f8adc6_4_k_cu_2cf8e89a6thrust24THRUST_300001_SM_1000_NS12placeholders2_2E)
_ZN34_INTERNAL_26f8adc6_4_k_cu_2cf8e89a6thrust24THRUST_300001_SM_1000_NS12placeholders2_2E:
	.zero		1
	.type		_ZN34_INTERNAL_26f8adc6_4_k_cu_2cf8e89a4cuda3std3__45__cpo3endE,@object
	.size		_ZN34_INTERNAL_26f8adc6_4_k_cu_2cf8e89a4cuda3std3__45__cpo3endE,(_ZN34_INTERNAL_26f8adc6_4_k_cu_2cf8e89a4cuda3std6ranges3__45__cpo3endE - _ZN34_INTERNAL_26f8adc6_4_k_cu_2cf8e89a4cuda3std3__45__cpo3endE)
_ZN34_INTERNAL_26f8adc6_4_k_cu_2cf8e89a4cuda3std3__45__cpo3endE:
	.zero		1
	.type		_ZN34_INTERNAL_26f8adc6_4_k_cu_2cf8e89a4cuda3std6ranges3__45__cpo3endE,@object
	.size		_ZN34_INTERNAL_26f8adc6_4_k_cu_2cf8e89a4cuda3std6ranges3__45__cpo3endE,(_ZN34_INTERNAL_26f8adc6_4_k_cu_2cf8e89a6thrust24THRUST_300001_SM_1000_NS12placeholders2_6E - _ZN34_INTERNAL_26f8adc6_4_k_cu_2cf8e89a4cuda3std6ranges3__45__cpo3endE)
_ZN34_INTERNAL_26f8adc6_4_k_cu_2cf8e89a4cuda3std6ranges3__45__cpo3endE:
	.zero		1
	.type		_ZN34_INTERNAL_26f8adc6_4_k_cu_2cf8e89a6thrust24THRUST_300001_SM_1000_NS12placeholders2_6E,@object
	.size		_ZN34_INTERNAL_26f8adc6_4_k_cu_2cf8e89a6thrust24THRUST_300001_SM_1000_NS12placeholders2_6E,(_ZN34_INTERNAL_26f8adc6_4_k_cu_2cf8e89a4cuda3std3__45__cpo4rendE - _ZN34_INTERNAL_26f8adc6_4_k_cu_2cf8e89a6thrust24THRUST_300001_SM_1000_NS12placeholders2_6E)
_ZN34_INTERNAL_26f8adc6_4_k_cu_2cf8e89a6thrust24THRUST_300001_SM_1000_NS12placeholders2_6E:
	.zero		1
	.type		_ZN34_INTERNAL_26f8adc6_4_k_cu_2cf8e89a4cuda3std3__45__cpo4rendE,@object
	.size		_ZN34_INTERNAL_26f8adc6_4_k_cu_2cf8e89a4cuda3std3__45__cpo4rendE,(_ZN34_INTERNAL_26f8adc6_4_k_cu_2cf8e89a4cuda3std6ranges3__45__cpo9iter_swapE - _ZN34_INTERNAL_26f8adc6_4_k_cu_2cf8e89a4cuda3std3__45__cpo4rendE)
_ZN34_INTERNAL_26f8adc6_4_k_cu_2cf8e89a4cuda3std3__45__cpo4rendE:
	.zero		1
	.type		_ZN34_INTERNAL_26f8adc6_4_k_cu_2cf8e89a4cuda3std6ranges3__45__cpo9iter_swapE,@object
	.size		_ZN34_INTERNAL_26f8adc6_4_k_cu_2cf8e89a4cuda3std6ranges3__45__cpo9iter_swapE,(_ZN34_INTERNAL_26f8adc6_4_k_cu_2cf8e89a4cuda3std3__48unexpectE - _ZN34_INTERNAL_26f8adc6_4_k_cu_2cf8e89a4cuda3std6ranges3__45__cpo9iter_swapE)
_ZN34_INTERNAL_26f8adc6_4_k_cu_2cf8e89a4cuda3std6ranges3__45__cpo9iter_swapE:
	.zero		1
	.type		_ZN34_INTERNAL_26f8adc6_4_k_cu_2cf8e89a4cuda3std3__48unexpectE,@object
	.size		_ZN34_INTERNAL_26f8adc6_4_k_cu_2cf8e89a4cuda3std3__48unexpectE,(_ZN34_INTERNAL_26f8adc6_4_k_cu_2cf8e89a6thrust24THRUST_300001_SM_1000_NS8cuda_cub3parE - _ZN34_INTERNAL_26f8adc6_4_k_cu_2cf8e89a4cuda3std3__48unexpectE)
_ZN34_INTERNAL_26f8adc6_4_k_cu_2cf8e89a4cuda3std3__48unexpectE:
	.zero		1
	.type		_ZN34_INTERNAL_26f8adc6_4_k_cu_2cf8e89a6thrust24THRUST_300001_SM_1000_NS8cuda_cub3parE,@object
	.size		_ZN34_INTERNAL_26f8adc6_4_k_cu_2cf8e89a6thrust24THRUST_300001_SM_1000_NS8cuda_cub3parE,(_ZN34_INTERNAL_26f8adc6_4_k_cu_2cf8e89a6thrust24THRUST_300001_SM_1000_NS12placeholders2_4E - _ZN34_INTERNAL_26f8adc6_4_k_cu_2cf8e89a6thrust24THRUST_300001_SM_1000_NS8cuda_cub3parE)
_ZN34_INTERNAL_26f8adc6_4_k_cu_2cf8e89a6thrust24THRUST_300001_SM_1000_NS8cuda_cub3parE:
	.zero		1
	.type		_ZN34_INTERNAL_26f8adc6_4_k_cu_2cf8e89a6thrust24THRUST_300001_SM_1000_NS12placeholders2_4E,@object
	.size		_ZN34_INTERNAL_26f8adc6_4_k_cu_2cf8e89a6thrust24THRUST_300001_SM_1000_NS12placeholders2_4E,(_ZN34_INTERNAL_26f8adc6_4_k_cu_2cf8e89a4cuda3std3__45__cpo4cendE - _ZN34_INTERNAL_26f8adc6_4_k_cu_2cf8e89a6thrust24THRUST_300001_SM_1000_NS12placeholders2_4E)
_ZN34_INTERNAL_26f8adc6_4_k_cu_2cf8e89a6thrust24THRUST_300001_SM_1000_NS12placeholders2_4E:
	.zero		1
	.type		_ZN34_INTERNAL_26f8adc6_4_k_cu_2cf8e89a4cuda3std3__45__cpo4cendE,@object
	.size		_ZN34_INTERNAL_26f8adc6_4_k_cu_2cf8e89a4cuda3std3__45__cpo4cendE,(_ZN34_INTERNAL_26f8adc6_4_k_cu_2cf8e89a4cuda3std6ranges3__45__cpo4cendE - _ZN34_INTERNAL_26f8adc6_4_k_cu_2cf8e89a4cuda3std3__45__cpo4cendE)
_ZN34_INTERNAL_26f8adc6_4_k_cu_2cf8e89a4cuda3std3__45__cpo4cendE:
	.zero		1
	.type		_ZN34_INTERNAL_26f8adc6_4_k_cu_2cf8e89a4cuda3std6ranges3__45__cpo4cendE,@object
	.size		_ZN34_INTERNAL_26f8adc6_4_k_cu_2cf8e89a4cuda3std6ranges3__45__cpo4cendE,(_ZN34_INTERNAL_26f8adc6_4_k_cu_2cf8e89a4cuda3std3__420unreachable_sentinelE - _ZN34_INTERNAL_26f8adc6_4_k_cu_2cf8e89a4cuda3std6ranges3__45__cpo4cendE)
_ZN34_INTERNAL_26f8adc6_4_k_cu_2cf8e89a4cuda3std6ranges3__45__cpo4cendE:
	.zero		1
	.type		_ZN34_INTERNAL_26f8adc6_4_k_cu_2cf8e89a4cuda3std3__420unreachable_sentinelE,@object
	.size		_ZN34_INTERNAL_26f8adc6_4_k_cu_2cf8e89a4cuda3std3__420unreachable_sentinelE,(_ZN34_INTERNAL_26f8adc6_4_k_cu_2cf8e89a4cuda3std6ranges3__45__cpo5ssizeE - _ZN34_INTERNAL_26f8adc6_4_k_cu_2cf8e89a4cuda3std3__420unreachable_sentinelE)
_ZN34_INTERNAL_26f8adc6_4_k_cu_2cf8e89a4cuda3std3__420unreachable_sentinelE:
	.zero		1
	.type		_ZN34_INTERNAL_26f8adc6_4_k_cu_2cf8e89a4cuda3std6ranges3__45__cpo5ssizeE,@object
	.size		_ZN34_INTERNAL_26f8adc6_4_k_cu_2cf8e89a4cuda3std6ranges3__45__cpo5ssizeE,(_ZN34_INTERNAL_26f8adc6_4_k_cu_2cf8e89a6thrust24THRUST_300001_SM_1000_NS12placeholders2_8E - _ZN34_INTERNAL_26f8adc6_4_k_cu_2cf8e89a4cuda3std6ranges3__45__cpo5ssizeE)
_ZN34_INTERNAL_26f8adc6_4_k_cu_2cf8e89a4cuda3std6ranges3__45__cpo5ssizeE:
	.zero		1
	.type		_ZN34_INTERNAL_26f8adc6_4_k_cu_2cf8e89a6thrust24THRUST_300001_SM_1000_NS12placeholders2_8E,@object
	.size		_ZN34_INTERNAL_26f8adc6_4_k_cu_2cf8e89a6thrust24THRUST_300001_SM_1000_NS12placeholders2_8E,(_ZN34_INTERNAL_26f8adc6_4_k_cu_2cf8e89a4cuda3std3__45__cpo5crendE - _ZN34_INTERNAL_26f8adc6_4_k_cu_2cf8e89a6thrust24THRUST_300001_SM_1000_NS12placeholders2_8E)
_ZN34_INTERNAL_26f8adc6_4_k_cu_2cf8e89a6thrust24THRUST_300001_SM_1000_NS12placeholders2_8E:
	.zero		1
	.type		_ZN34_INTERNAL_26f8adc6_4_k_cu_2cf8e89a4cuda3std3__45__cpo5crendE,@object
	.size		_ZN34_INTERNAL_26f8adc6_4_k_cu_2cf8e89a4cuda3std3__45__cpo5crendE,(_ZN34_INTERNAL_26f8adc6_4_k_cu_2cf8e89a4cuda3std6ranges3__45__cpo4prevE - _ZN34_INTERNAL_26f8adc6_4_k_cu_2cf8e89a4cuda3std3__45__cpo5crendE)
_ZN34_INTERNAL_26f8adc6_4_k_cu_2cf8e89a4cuda3std3__45__cpo5crendE:
	.zero		1
	.type		_ZN34_INTERNAL_26f8adc6_4_k_cu_2cf8e89a4cuda3std6ranges3__45__cpo4prevE,@object
	.size		_ZN34_INTERNAL_26f8adc6_4_k_cu_2cf8e89a4cuda3std6ranges3__45__cpo4prevE,(_ZN34_INTERNAL_26f8adc6_4_k_cu_2cf8e89a4cuda3std6ranges3__45__cpo9iter_moveE - _ZN34_INTERNAL_26f8adc6_4_k_cu_2cf8e89a4cuda3std6ranges3__45__cpo4prevE)
_ZN34_INTERNAL_26f8adc6_4_k_cu_2cf8e89a4cuda3std6ranges3__45__cpo4prevE:
	.zero		1
	.type		_ZN34_INTERNAL_26f8adc6_4_k_cu_2cf8e89a4cuda3std6ranges3__45__cpo9iter_moveE,@object
	.size		_ZN34_INTERNAL_26f8adc6_4_k_cu_2cf8e89a4cuda3std6ranges3__45__cpo9iter_moveE,(_ZN34_INTERNAL_26f8adc6_4_k_cu_2cf8e89a6thrust24THRUST_300001_SM_1000_NS6system6detail10sequential3seqE - _ZN34_INTERNAL_26f8adc6_4_k_cu_2cf8e89a4cuda3std6ranges3__45__cpo9iter_moveE)
_ZN34_INTERNAL_26f8adc6_4_k_cu_2cf8e89a4cuda3std6ranges3__45__cpo9iter_moveE:
	.zero		1
	.type		_ZN34_INTERNAL_26f8adc6_4_k_cu_2cf8e89a6thrust24THRUST_300001_SM_1000_NS6system6detail10sequential3seqE,@object
	.size		_ZN34_INTERNAL_26f8adc6_4_k_cu_2cf8e89a6thrust24THRUST_300001_SM_1000_NS6system6detail10sequential3seqE,(.L_31 - _ZN34_INTERNAL_26f8adc6_4_k_cu_2cf8e89a6thrust24THRUST_300001_SM_1000_NS6system6detail10sequential3seqE)
_ZN34_INTERNAL_26f8adc6_4_k_cu_2cf8e89a6thrust24THRUST_300001_SM_1000_NS6system6detail10sequential3seqE:
	.zero		1
.L_31:


//--------------------- .nv.constant0._ZN3cub18CUB_300001_SM_10006detail9transform16transform_kernelINS2_10policy_hubILb1EN4cuda3std3__45tupleIJN6thrust24THRUST_300001_SM_1000_NS6detail15normal_iteratorINSA_10device_ptrIfEEEESF_EEEE10policy1000El8finddiffSF_JPfSK_EEEvT0_iT1_T2_DpNS2_10kernel_argIT3_EE --------------------------
	.section	.nv.constant0._ZN3cub18CUB_300001_SM_10006detail9transform16transform_kernelINS2_10policy_hubILb1EN4cuda3std3__45tupleIJN6thrust24THRUST_300001_SM_1000_NS6detail15normal_iteratorINSA_10device_ptrIfEEEESF_EEEE10policy1000El8finddiffSF_JPfSK_EEEvT0_iT1_T2_DpNS2_10kernel_argIT3_EE,"a",@progbits
	.sectionflags	@""
	.align	4
.nv.constant0._ZN3cub18CUB_300001_SM_10006detail9transform16transform_kernelINS2_10policy_hubILb1EN4cuda3std3__45tupleIJN6thrust24THRUST_300001_SM_1000_NS6detail15normal_iteratorINSA_10device_ptrIfEEEESF_EEEE10policy1000El8finddiffSF_JPfSK_EEEvT0_iT1_T2_DpNS2_10kernel_argIT3_EE:
	.zero		952


//--------------------- .nv.constant0._ZN3cub18CUB_300001_SM_10006detail9transform16transform_kernelINS2_10policy_hubILb1EN4cuda3std3__45tupleIJN6thrust24THRUST_300001_SM_1000_NS6detail15normal_iteratorINSA_10device_ptrIfEEEESF_EEEE10policy1000Ei8finddiffSF_JPfSK_EEEvT0_iT1_T2_DpNS2_10kernel_argIT3_EE --------------------------
	.section	.nv.constant0._ZN3cub18CUB_300001_SM_10006detail9transform16transform_kernelINS2_10policy_hubILb1EN4cuda3std3__45tupleIJN6thrust24THRUST_300001_SM_1000_NS6detail15normal_iteratorINSA_10device_ptrIfEEEESF_EEEE10policy1000Ei8finddiffSF_JPfSK_EEEvT0_iT1_T2_DpNS2_10kernel_argIT3_EE,"a",@progbits
	.sectionflags	@""
	.align	4
.nv.constant0._ZN3cub18CUB_300001_SM_10006detail9transform16transform_kernelINS2_10policy_hubILb1EN4cuda3std3__45tupleIJN6thrust24THRUST_300001_SM_1000_NS6detail15normal_iteratorINSA_10device_ptrIfEEEESF_EEEE10policy1000Ei8finddiffSF_JPfSK_EEEvT0_iT1_T2_DpNS2_10kernel_argIT3_EE:
	.zero		952


//--------------------- .nv.constant0._ZN3cub18CUB_300001_SM_10006detail8for_each13static_kernelINS2_12policy_hub_t12policy_500_tElN6thrust24THRUST_300001_SM_1000_NS8cuda_cub6__fill7functorINS7_6detail15normal_iteratorINS7_10device_ptrIfEEEEfEEEEvT0_T1_ --------------------------
	.section	.nv.constant0._ZN3cub18CUB_300001_SM_10006detail8for_each13static_kernelINS2_12policy_hub_t12policy_500_tElN6thrust24THRUST_300001_SM_1000_NS8cuda_cub6__fill7functorINS7_6detail15normal_iteratorINS7_10device_ptrIfEEEEfEEEEvT0_T1_,"a",@progbits
	.sectionflags	@""
	.align	4
.nv.constant0._ZN3cub18CUB_300001_SM_10006detail8for_each13static_kernelINS2_12policy_hub_t12policy_500_tElN6thrust24THRUST_300001_SM_1000_NS8cuda_cub6__fill7functorINS7_6detail15normal_iteratorINS7_10device_ptrIfEEEEfEEEEvT0_T1_:
	.zero		920


//--------------------- .nv.constant0._ZN3cub18CUB_300001_SM_10006detail8for_each13static_kernelINS2_12policy_hub_t12policy_500_tElN6thrust24THRUST_300001_SM_1000_NS8cuda_cub20__uninitialized_copy7functorINS7_6detail15normal_iteratorINS7_10device_ptrIfEEEENS7_7pointerIfNS8_3tagENS7_11use_defaultESI_EEEEEEvT0_T1_ --------------------------
	.section	.nv.constant0._ZN3cub18CUB_300001_SM_10006detail8for_each13static_kernelINS2_12policy_hub_t12policy_500_tElN6thrust24THRUST_300001_SM_1000_NS8cuda_cub20__uninitialized_copy7functorINS7_6detail15normal_iteratorINS7_10device_ptrIfEEEENS7_7pointerIfNS8_3tagENS7_11use_defaultESI_EEEEEEvT0_T1_,"a",@progbits
	.sectionflags	@""
	.align	4
.nv.constant0._ZN3cub18CUB_300001_SM_10006detail8for_each13static_kernelINS2_12policy_hub_t12policy_500_tElN6thrust24THRUST_300001_SM_1000_NS8cuda_cub20__uninitialized_copy7functorINS7_6detail15normal_iteratorINS7_10device_ptrIfEEEENS7_7pointerIfNS8_3tagENS7_11use_defaultESI_EEEEEEvT0_T1_:
	.zero		920


//--------------------- .nv.constant0._ZN3cub18CUB_300001_SM_10006detail8for_each13static_kernelINS2_12policy_hub_t12policy_500_tEmN6thrust24THRUST_300001_SM_1000_NS8cuda_cub20__uninitialized_fill7functorINS7_10device_ptrIfEEfEEEEvT0_T1_ --------------------------
	.section	.nv.constant0._ZN3cub18CUB_300001_SM_10006detail8for_each13static_kernelINS2_12policy_hub_t12policy_500_tEmN6thrust24THRUST_300001_SM_1000_NS8cuda_cub20__uninitialized_fill7functorINS7_10device_ptrIfEEfEEEEvT0_T1_,"a",@progbits
	.sectionflags	@""
	.align	4
.nv.constant0._ZN3cub18CUB_300001_SM_10006detail8for_each13static_kernelINS2_12policy_hub_t12policy_500_tEmN6thrust24THRUST_300001_SM_1000_NS8cuda_cub20__uninitialized_fill7functorINS7_10device_ptrIfEEfEEEEvT0_T1_:
	.zero		920


//--------------------- .nv.constant0._ZN3cub18CUB_300001_SM_10006detail11EmptyKernelIvEEvv --------------------------
	.section	.nv.constant0._ZN3cub18CUB_300001_SM_10006detail11EmptyKernelIvEEvv,"a",@progbits
	.sectionflags	@""
	.align	4
.nv.constant0._ZN3cub18CUB_300001_SM_10006detail11EmptyKernelIvEEvv:
	.zero		896


//--------------------- SYMBOLS --------------------------

	.type		.nv.reservedSmem.offset0,@object
	.size		.nv.reservedSmem.offset0,0x4
